	.target	sm_90a

	.elftype	@"ET_EXEC"


//--------------------- .note.nv.tkinfo           --------------------------
	.section	.note.nv.tkinfo,"",@"SHT_NOTE"
	.sectionflags	@"SHF_NOTE_NV_TKINFO"
	.tkinfo
        /*0018*/ 	.word	0x00000002
        /*0030*/ 	.string	""
        /*0030*/ 	.string	"ptxas"
        /*0030*/ 	.string	"Cuda compilation tools, release 13.0, V13.0.88"
        /*0030*/ 	.string	"Build cuda_13.0.r13.0/compiler.36424714_0"
        /*0030*/ 	.string	"-arch sm_90a -m 64 "



//--------------------- .note.nv.cuinfo           --------------------------
	.section	.note.nv.cuinfo,"",@"SHT_NOTE"
	.sectionflags	@"SHF_NOTE_NV_CUINFO"
        /*0018*/ 	.short	0x0002
        /*001a*/ 	.short	0x005a
        /*001c*/ 	.short	0x0082
	.zero		2


//--------------------- .nv.info                  --------------------------
	.section	.nv.info,"",@"SHT_CUDA_INFO"
	.align	4


	//----- nvinfo : EIATTR_REGCOUNT
	.align		4
        /*0000*/ 	.byte	0x04, 0x2f
        /*0002*/ 	.short	(.L_15 - .L_14)
	.align		4
.L_14:
        /*0004*/ 	.word	index@(_ZN7cutlass13device_kernelINS_4gemm6kernel13GemmUniversalIN4cute5tupleIJiiiiEEENS1_10collective13CollectiveMmaINS1_34MainloopSm90TmaGmmaWarpSpecializedILi2ENS5_IJNS4_1CILi1EEENSA_ILi2EEESB_EEENS1_35KernelTmaWarpSpecializedCooperativeEEENS5_IJNSA_ILi256EEENSA_ILi64EEESH_EEENS_10tfloat32_tENS5_IJlSB_lEEESJ_SK_NS4_8TiledMMAINS4_8MMA_AtomIJNS4_4SM904GMMA29MMA_64x64x8_F32TF32TF32_SS_TNILNSO_7ScaleInE1ELSQ_1EEEEEENS4_6LayoutINS5_IJSC_SB_SB_EEENS5_IJSB_NSA_ILi0EEESV_EEEEENS5_IJNS4_10UnderscoreESY_SY_EEEEENS4_23SM90_TMA_LOAD_MULTICASTENS4_14ComposedLayoutINS4_7SwizzleILi3ELi4ELi3EEENS4_18smem_ptr_flag_bitsILi32EEENST_INS5_IJNSA_ILi8EEENSA_ILi32EEEEEENS5_IJS18_SB_EEEEEEEvNS4_8identityENS4_13SM90_TMA_LOADES1C_vS1D_EENS_8epilogue10collective6detail29Sm90TmaWarpSpecializedAdapterINS1H_15DefaultEpilogueISJ_SK_SK_NS1G_6thread17LinearCombinationISJ_Li1EffLNS1L_9ScaleType4KindE0ELNS_15FloatRoundStyleE2ESJ_EENS1_15EpilogueDefaultEEEEEvvEEEEvNT_6ParamsE)
        /*0008*/ 	.word	0x000000a8


	//----- nvinfo : EIATTR_FRAME_SIZE
	.align		4
.L_15:
        /*000c*/ 	.byte	0x04, 0x11
        /*000e*/ 	.short	(.L_17 - .L_16)
	.align		4
.L_16:
        /*0010*/ 	.word	index@(_ZN7cutlass13device_kernelINS_4gemm6kernel13GemmUniversalIN4cute5tupleIJiiiiEEENS1_10collective13CollectiveMmaINS1_34MainloopSm90TmaGmmaWarpSpecializedILi2ENS5_IJNS4_1CILi1EEENSA_ILi2EEESB_EEENS1_35KernelTmaWarpSpecializedCooperativeEEENS5_IJNSA_ILi256EEENSA_ILi64EEESH_EEENS_10tfloat32_tENS5_IJlSB_lEEESJ_SK_NS4_8TiledMMAINS4_8MMA_AtomIJNS4_4SM904GMMA29MMA_64x64x8_F32TF32TF32_SS_TNILNSO_7ScaleInE1ELSQ_1EEEEEENS4_6LayoutINS5_IJSC_SB_SB_EEENS5_IJSB_NSA_ILi0EEESV_EEEEENS5_IJNS4_10UnderscoreESY_SY_EEEEENS4_23SM90_TMA_LOAD_MULTICASTENS4_14ComposedLayoutINS4_7SwizzleILi3ELi4ELi3EEENS4_18smem_ptr_flag_bitsILi32EEENST_INS5_IJNSA_ILi8EEENSA_ILi32EEEEEENS5_IJS18_SB_EEEEEEEvNS4_8identityENS4_13SM90_TMA_LOADES1C_vS1D_EENS_8epilogue10collective6detail29Sm90TmaWarpSpecializedAdapterINS1H_15DefaultEpilogueISJ_SK_SK_NS1G_6thread17LinearCombinationISJ_Li1EffLNS1L_9ScaleType4KindE0ELNS_15FloatRoundStyleE2ESJ_EENS1_15EpilogueDefaultEEEEEvvEEEEvNT_6ParamsE)
        /*0014*/ 	.word	0x00000000


	//----- nvinfo : EIATTR_MIN_STACK_SIZE
	.align		4
.L_17:
        /*0018*/ 	.byte	0x04, 0x12
        /*001a*/ 	.short	(.L_19 - .L_18)
	.align		4
.L_18:
        /*001c*/ 	.word	index@(_ZN7cutlass13device_kernelINS_4gemm6kernel13GemmUniversalIN4cute5tupleIJiiiiEEENS1_10collective13CollectiveMmaINS1_34MainloopSm90TmaGmmaWarpSpecializedILi2ENS5_IJNS4_1CILi1EEENSA_ILi2EEESB_EEENS1_35KernelTmaWarpSpecializedCooperativeEEENS5_IJNSA_ILi256EEENSA_ILi64EEESH_EEENS_10tfloat32_tENS5_IJlSB_lEEESJ_SK_NS4_8TiledMMAINS4_8MMA_AtomIJNS4_4SM904GMMA29MMA_64x64x8_F32TF32TF32_SS_TNILNSO_7ScaleInE1ELSQ_1EEEEEENS4_6LayoutINS5_IJSC_SB_SB_EEENS5_IJSB_NSA_ILi0EEESV_EEEEENS5_IJNS4_10UnderscoreESY_SY_EEEEENS4_23SM90_TMA_LOAD_MULTICASTENS4_14ComposedLayoutINS4_7SwizzleILi3ELi4ELi3EEENS4_18smem_ptr_flag_bitsILi32EEENST_INS5_IJNSA_ILi8EEENSA_ILi32EEEEEENS5_IJS18_SB_EEEEEEEvNS4_8identityENS4_13SM90_TMA_LOADES1C_vS1D_EENS_8epilogue10collective6detail29Sm90TmaWarpSpecializedAdapterINS1H_15DefaultEpilogueISJ_SK_SK_NS1G_6thread17LinearCombinationISJ_Li1EffLNS1L_9ScaleType4KindE0ELNS_15FloatRoundStyleE2ESJ_EENS1_15EpilogueDefaultEEEEEvvEEEEvNT_6ParamsE)
        /*0020*/ 	.word	0x00000000
.L_19:


//--------------------- .nv.compat                --------------------------
	.section	.nv.compat,"",@"SHT_CUDA_COMPAT_INFO"
	.align	4
        /*0000*/ 	.byte	0x02, 0x09, 0x01, 0x00, 0x02, 0x02, 0x04, 0x00, 0x02, 0x05, 0x05, 0x00, 0x03, 0x07, 0x01, 0x01
        /*0010*/ 	.byte	0x02, 0x03, 0x01, 0x00, 0x02, 0x06, 0x01, 0x00, 0x04, 0x0b, 0x08, 0x00, 0x00, 0x00, 0x00, 0x00
        /*0020*/ 	.byte	0x00, 0x00, 0x00, 0x00


//--------------------- .nv.info._ZN7cutlass13device_kernelINS_4gemm6kernel13GemmUniversalIN4cute5tupleIJiiiiEEENS1_10collective13CollectiveMmaINS1_34MainloopSm90TmaGmmaWarpSpecializedILi2ENS5_IJNS4_1CILi1EEENSA_ILi2EEESB_EEENS1_35KernelTmaWarpSpecializedCooperativeEEENS5_IJNSA_ILi256EEENSA_ILi64EEESH_EEENS_10tfloat32_tENS5_IJlSB_lEEESJ_SK_NS4_8TiledMMAINS4_8MMA_AtomIJNS4_4SM904GMMA29MMA_64x64x8_F32TF32TF32_SS_TNILNSO_7ScaleInE1ELSQ_1EEEEEENS4_6LayoutINS5_IJSC_SB_SB_EEENS5_IJSB_NSA_ILi0EEESV_EEEEENS5_IJNS4_10UnderscoreESY_SY_EEEEENS4_23SM90_TMA_LOAD_MULTICASTENS4_14ComposedLayoutINS4_7SwizzleILi3ELi4ELi3EEENS4_18smem_ptr_flag_bitsILi32EEENST_INS5_IJNSA_ILi8EEENSA_ILi32EEEEEENS5_IJS18_SB_EEEEEEEvNS4_8identityENS4_13SM90_TMA_LOADES1C_vS1D_EENS_8epilogue10collective6detail29Sm90TmaWarpSpecializedAdapterINS1H_15DefaultEpilogueISJ_SK_SK_NS1G_6thread17LinearCombinationISJ_Li1EffLNS1L_9ScaleType4KindE0ELNS_15FloatRoundStyleE2ESJ_EENS1_15EpilogueDefaultEEEEEvvEEEEvNT_6ParamsE --------------------------
	.section	.nv.info._ZN7cutlass13device_kernelINS_4gemm6kernel13GemmUniversalIN4cute5tupleIJiiiiEEENS1_10collective13CollectiveMmaINS1_34MainloopSm90TmaGmmaWarpSpecializedILi2ENS5_IJNS4_1CILi1EEENSA_ILi2EEESB_EEENS1_35KernelTmaWarpSpecializedCooperativeEEENS5_IJNSA_ILi256EEENSA_ILi64EEESH_EEENS_10tfloat32_tENS5_IJlSB_lEEESJ_SK_NS4_8TiledMMAINS4_8MMA_AtomIJNS4_4SM904GMMA29MMA_64x64x8_F32TF32TF32_SS_TNILNSO_7ScaleInE1ELSQ_1EEEEEENS4_6LayoutINS5_IJSC_SB_SB_EEENS5_IJSB_NSA_ILi0EEESV_EEEEENS5_IJNS4_10UnderscoreESY_SY_EEEEENS4_23SM90_TMA_LOAD_MULTICASTENS4_14ComposedLayoutINS4_7SwizzleILi3ELi4ELi3EEENS4_18smem_ptr_flag_bitsILi32EEENST_INS5_IJNSA_ILi8EEENSA_ILi32EEEEEENS5_IJS18_SB_EEEEEEEvNS4_8identityENS4_13SM90_TMA_LOADES1C_vS1D_EENS_8epilogue10collective6detail29Sm90TmaWarpSpecializedAdapterINS1H_15DefaultEpilogueISJ_SK_SK_NS1G_6thread17LinearCombinationISJ_Li1EffLNS1L_9ScaleType4KindE0ELNS_15FloatRoundStyleE2ESJ_EENS1_15EpilogueDefaultEEEEEvvEEEEvNT_6ParamsE,"",@"SHT_CUDA_INFO"
	.sectionflags	@""
	.align	4


	//----- nvinfo : EIATTR_CUDA_API_VERSION
	.align		4
        /*0000*/ 	.byte	0x04, 0x37
        /*0002*/ 	.short	(.L_21 - .L_20)
.L_20:
        /*0004*/ 	.word	0x00000082


	//----- nvinfo : EIATTR_KPARAM_INFO
	.align		4
.L_21:
        /*0008*/ 	.byte	0x04, 0x17
        /*000a*/ 	.short	(.L_23 - .L_22)
.L_22:
        /*000c*/ 	.word	0x00000000
        /*0010*/ 	.short	0x0000
        /*0012*/ 	.short	0x0070
        /*0014*/ 	.byte	0x00, 0xf0, 0x01, 0x10


	//----- nvinfo : EIATTR_SPARSE_MMA_MASK
	.align		4
.L_23:
        /*0018*/ 	.byte	0x03, 0x50
        /*001a*/ 	.short	0x0000


	//----- nvinfo : EIATTR_MAXREG_COUNT
	.align		4
        /*001c*/ 	.byte	0x03, 0x1b
        /*001e*/ 	.short	0x00a8


	//----- nvinfo : EIATTR_NUM_BARRIERS
	.align		4
        /*0020*/ 	.byte	0x02, 0x4c
        /*0022*/ 	.byte	0x01
	.zero		1


	//----- nvinfo : EIATTR_EXTERNS
	.align		4
        /*0024*/ 	.byte	0x04, 0x0f
        /*0026*/ 	.short	(.L_25 - .L_24)


	//   ....[0]....
	.align		4
.L_24:
        /*0028*/ 	.word	index@(__assertfail)


	//----- nvinfo : EIATTR_MERCURY_ISA_VERSION
	.align		4
.L_25:
        /*002c*/ 	.byte	0x03, 0x5f
        /*002e*/ 	.short	0x0101


	//----- nvinfo : EIATTR_INT_WARP_WIDE_INSTR_OFFSETS
	.align		4
        /*0030*/ 	.byte	0x04, 0x31
        /*0032*/ 	.short	(.L_27 - .L_26)


	//   ....[0]....
.L_26:
        /*0034*/ 	.word	0x00000440


	//   ....[1]....
        /*0038*/ 	.word	0x00000460


	//   ....[2]....
        /*003c*/ 	.word	0x000005f0


	//   ....[3]....
        /*0040*/ 	.word	0x00002820


	//----- nvinfo : EIATTR_COOP_GROUP_MASK_REGIDS
	.align		4
.L_27:
        /*0044*/ 	.byte	0x04, 0x29
        /*0046*/ 	.short	(.L_29 - .L_28)


	//   ....[0]....
.L_28:
        /*0048*/ 	.word	0xffffffff


	//   ....[1]....
        /*004c*/ 	.word	0xffffffff


	//   ....[2]....
        /*0050*/ 	.word	0xffffffff


	//   ....[3]....
        /*0054*/ 	.word	0xffffffff


	//   ....[4]....
        /*0058*/ 	.word	0xffffffff


	//   ....[5]....
        /*005c*/ 	.word	0xffffffff


	//----- nvinfo : EIATTR_COOP_GROUP_INSTR_OFFSETS
	.align		4
.L_29:
        /*0060*/ 	.byte	0x04, 0x28
        /*0062*/ 	.short	(.L_31 - .L_30)


	//   ....[0]....
.L_30:
        /*0064*/ 	.word	0x00000060


	//   ....[1]....
        /*0068*/ 	.word	0x00000070


	//   ....[2]....
        /*006c*/ 	.word	0x00000130


	//   ....[3]....
        /*0070*/ 	.word	0x00000280


	//   ....[4]....
        /*0074*/ 	.word	0x00000750


	//   ....[5]....
        /*0078*/ 	.word	0x00001410


	//----- nvinfo : EIATTR_REG_RECONFIG
	.align		4
.L_31:
        /*007c*/ 	.byte	0x01, 0x54
	.zero		2


	//----- nvinfo : EIATTR_SYSCALL_OFFSETS
	.align		4
        /*0080*/ 	.byte	0x04, 0x46
        /*0082*/ 	.short	(.L_33 - .L_32)


	//   ....[0]....
.L_32:
        /*0084*/ 	.word	0x00001600


	//----- nvinfo : EIATTR_MBARRIER_INSTR_OFFSETS
	.align		4
.L_33:
        /*0088*/ 	.byte	0x04, 0x39
        /*008a*/ 	.short	(.L_35 - .L_34)


	//   ....[0]....
.L_34:
        /*008c*/ 	.word	0x00000230
        /*0090*/ 	.word	0x000000ff
        /*0094*/ 	.word	0x00000000
        /*0098*/ 	.short	0x0100
        /*009a*/ 	.byte	0x08
	.zero		1


	//   ....[1]....
        /*009c*/ 	.word	0x00000240
        /*00a0*/ 	.word	0x000000ff
        /*00a4*/ 	.word	0x00000010
        /*00a8*/ 	.short	0x0100
        /*00aa*/ 	.byte	0x08
	.zero		1


	//   ....[2]....
        /*00ac*/ 	.word	0x00000250
        /*00b0*/ 	.word	0x000000ff
        /*00b4*/ 	.word	0x00000008
        /*00b8*/ 	.short	0x0100
        /*00ba*/ 	.byte	0x08
	.zero		1


	//   ....[3]....
        /*00bc*/ 	.word	0x00000260
        /*00c0*/ 	.word	0x000000ff
        /*00c4*/ 	.word	0x00000018
        /*00c8*/ 	.short	0x0100
        /*00ca*/ 	.byte	0x08
	.zero		1


	//   ....[4]....
        /*00cc*/ 	.word	0x00000680
        /*00d0*/ 	.word	0x000000ff
        /*00d4*/ 	.word	0x00000030
        /*00d8*/ 	.short	0x0100
        /*00da*/ 	.byte	0x06
	.zero		1


	//   ....[5]....
        /*00dc*/ 	.word	0x00000700
        /*00e0*/ 	.word	0x000000ff
        /*00e4*/ 	.word	0x00000038
        /*00e8*/ 	.short	0x0100
        /*00ea*/ 	.byte	0x06
	.zero		1


	//   ....[6]....
        /*00ec*/ 	.word	0x000016c0
        /*00f0*/ 	.word	0x00000003
        /*00f4*/ 	.word	0x00000000
        /*00f8*/ 	.short	0x010a
        /*00fa*/ 	.byte	0x3f
	.zero		1


	//   ....[7]....
        /*00fc*/ 	.word	0x00001720
        /*0100*/ 	.word	0x00000003
        /*0104*/ 	.word	0x00000000
        /*0108*/ 	.short	0x010a
        /*010a*/ 	.byte	0x3f
	.zero		1


	//   ....[8]....
        /*010c*/ 	.word	0x00001f70
        /*0110*/ 	.word	0x00000005
        /*0114*/ 	.word	0x00000000
        /*0118*/ 	.short	0x010a
        /*011a*/ 	.byte	0x3f
	.zero		1


	//   ....[9]....
        /*011c*/ 	.word	0x00001fb0
        /*0120*/ 	.word	0x00000005
        /*0124*/ 	.word	0x00000000
        /*0128*/ 	.short	0x010a
        /*012a*/ 	.byte	0x3f
	.zero		1


	//   ....[10]....
        /*012c*/ 	.word	0x000026d0
        /*0130*/ 	.word	0x00000004
        /*0134*/ 	.word	0x00000000
        /*0138*/ 	.short	0x0101
        /*013a*/ 	.byte	0x3f
	.zero		1


	//   ....[11]....
        /*013c*/ 	.word	0x00002890
        /*0140*/ 	.word	0x00000000
        /*0144*/ 	.word	0x00000000
        /*0148*/ 	.short	0x0101
        /*014a*/ 	.byte	0x3f
	.zero		1


	//   ....[12]....
        /*014c*/ 	.word	0x00008150
        /*0150*/ 	.word	0x00000015
        /*0154*/ 	.word	0x00000010
        /*0158*/ 	.short	0x010a
        /*015a*/ 	.byte	0x3f
	.zero		1


	//   ....[13]....
        /*015c*/ 	.word	0x000085d0
        /*0160*/ 	.word	0x00000006
        /*0164*/ 	.word	0x00000038
        /*0168*/ 	.short	0x0101
        /*016a*/ 	.byte	0x3f
	.zero		1


	//   ....[14]....
        /*016c*/ 	.word	0x00008cf0
        /*0170*/ 	.word	0x00000007
        /*0174*/ 	.word	0x00000000
        /*0178*/ 	.short	0x010a
        /*017a*/ 	.byte	0x3f
	.zero		1


	//   ....[15]....
        /*017c*/ 	.word	0x00008d70
        /*0180*/ 	.word	0x00000005
        /*0184*/ 	.word	0x00000000
        /*0188*/ 	.short	0x010a
        /*018a*/ 	.byte	0x3f
	.zero		1


	//   ....[16]....
        /*018c*/ 	.word	0x00008dd0
        /*0190*/ 	.word	0x00000003
        /*0194*/ 	.word	0x00000000
        /*0198*/ 	.short	0x010a
        /*019a*/ 	.byte	0x3f
	.zero		1


	//   ....[17]....
        /*019c*/ 	.word	0x00008e20
        /*01a0*/ 	.word	0x00000005
        /*01a4*/ 	.word	0x00000000
        /*01a8*/ 	.short	0x010a
        /*01aa*/ 	.byte	0x3f
	.zero		1


	//   ....[18]....
        /*01ac*/ 	.word	0x00008ef0
        /*01b0*/ 	.word	0x00000015
        /*01b4*/ 	.word	0x00000010
        /*01b8*/ 	.short	0x010a
        /*01ba*/ 	.byte	0x3f
	.zero		1


	//   ....[19]....
        /*01bc*/ 	.word	0x00008fc0
        /*01c0*/ 	.word	0x00000007
        /*01c4*/ 	.word	0x00000000
        /*01c8*/ 	.short	0x010a
        /*01ca*/ 	.byte	0x3f
	.zero		1


	//----- nvinfo : EIATTR_NUM_MBARRIERS
	.align		4
.L_35:
        /*01cc*/ 	.byte	0x03, 0x38
        /*01ce*/ 	.short	0x0006


	//----- nvinfo : EIATTR_EXIT_INSTR_OFFSETS
	.align		4
        /*01d0*/ 	.byte	0x04, 0x1c
        /*01d2*/ 	.short	(.L_37 - .L_36)


	//   ....[0]....
.L_36:
        /*01d4*/ 	.word	0x00000930


	//   ....[1]....
        /*01d8*/ 	.word	0x00001150


	//   ....[2]....
        /*01dc*/ 	.word	0x000078e0


	//   ....[3]....
        /*01e0*/ 	.word	0x00007e40


	//   ....[4]....
        /*01e4*/ 	.word	0x00008dc0


	//----- nvinfo : EIATTR_MAX_THREADS
	.align		4
.L_37:
        /*01e8*/ 	.byte	0x04, 0x05
        /*01ea*/ 	.short	(.L_39 - .L_38)
.L_38:
        /*01ec*/ 	.word	0x00000180
        /*01f0*/ 	.word	0x00000001
        /*01f4*/ 	.word	0x00000001


	//----- nvinfo : EIATTR_CRS_STACK_SIZE
	.align		4
.L_39:
        /*01f8*/ 	.byte	0x04, 0x1e
        /*01fa*/ 	.short	(.L_41 - .L_40)
.L_40:
        /*01fc*/ 	.word	0x00000000


	//----- nvinfo : EIATTR_CBANK_PARAM_SIZE
	.align		4
.L_41:
        /*0200*/ 	.byte	0x03, 0x19
        /*0202*/ 	.short	0x0470


	//----- nvinfo : EIATTR_PARAM_CBANK
	.align		4
        /*0204*/ 	.byte	0x04, 0x0a
        /*0206*/ 	.short	(.L_43 - .L_42)
	.align		4
.L_42:
        /*0208*/ 	.word	index@(.nv.constant0._ZN7cutlass13device_kernelINS_4gemm6kernel13GemmUniversalIN4cute5tupleIJiiiiEEENS1_10collective13CollectiveMmaINS1_34MainloopSm90TmaGmmaWarpSpecializedILi2ENS5_IJNS4_1CILi1EEENSA_ILi2EEESB_EEENS1_35KernelTmaWarpSpecializedCooperativeEEENS5_IJNSA_ILi256EEENSA_ILi64EEESH_EEENS_10tfloat32_tENS5_IJlSB_lEEESJ_SK_NS4_8TiledMMAINS4_8MMA_AtomIJNS4_4SM904GMMA29MMA_64x64x8_F32TF32TF32_SS_TNILNSO_7ScaleInE1ELSQ_1EEEEEENS4_6LayoutINS5_IJSC_SB_SB_EEENS5_IJSB_NSA_ILi0EEESV_EEEEENS5_IJNS4_10UnderscoreESY_SY_EEEEENS4_23SM90_TMA_LOAD_MULTICASTENS4_14ComposedLayoutINS4_7SwizzleILi3ELi4ELi3EEENS4_18smem_ptr_flag_bitsILi32EEENST_INS5_IJNSA_ILi8EEENSA_ILi32EEEEEENS5_IJS18_SB_EEEEEEEvNS4_8identityENS4_13SM90_TMA_LOADES1C_vS1D_EENS_8epilogue10collective6detail29Sm90TmaWarpSpecializedAdapterINS1H_15DefaultEpilogueISJ_SK_SK_NS1G_6thread17LinearCombinationISJ_Li1EffLNS1L_9ScaleType4KindE0ELNS_15FloatRoundStyleE2ESJ_EENS1_15EpilogueDefaultEEEEEvvEEEEvNT_6ParamsE)
        /*020c*/ 	.short	0x0210
        /*020e*/ 	.short	0x0470


	//----- nvinfo : EIATTR_SW_WAR
	.align		4
.L_43:
        /*0210*/ 	.byte	0x04, 0x36
        /*0212*/ 	.short	(.L_45 - .L_44)
.L_44:
        /*0214*/ 	.word	0x00000008
.L_45:


//--------------------- .nv.callgraph             --------------------------
	.section	.nv.callgraph,"",@"SHT_CUDA_CALLGRAPH"
	.align	4
	.sectionentsize	8
	.align		4
        /*0000*/ 	.word	0x00000000
	.align		4
        /*0004*/ 	.word	0xffffffff
	.align		4
        /*0008*/ 	.word	index@(_ZN7cutlass13device_kernelINS_4gemm6kernel13GemmUniversalIN4cute5tupleIJiiiiEEENS1_10collective13CollectiveMmaINS1_34MainloopSm90TmaGmmaWarpSpecializedILi2ENS5_IJNS4_1CILi1EEENSA_ILi2EEESB_EEENS1_35KernelTmaWarpSpecializedCooperativeEEENS5_IJNSA_ILi256EEENSA_ILi64EEESH_EEENS_10tfloat32_tENS5_IJlSB_lEEESJ_SK_NS4_8TiledMMAINS4_8MMA_AtomIJNS4_4SM904GMMA29MMA_64x64x8_F32TF32TF32_SS_TNILNSO_7ScaleInE1ELSQ_1EEEEEENS4_6LayoutINS5_IJSC_SB_SB_EEENS5_IJSB_NSA_ILi0EEESV_EEEEENS5_IJNS4_10UnderscoreESY_SY_EEEEENS4_23SM90_TMA_LOAD_MULTICASTENS4_14ComposedLayoutINS4_7SwizzleILi3ELi4ELi3EEENS4_18smem_ptr_flag_bitsILi32EEENST_INS5_IJNSA_ILi8EEENSA_ILi32EEEEEENS5_IJS18_SB_EEEEEEEvNS4_8identityENS4_13SM90_TMA_LOADES1C_vS1D_EENS_8epilogue10collective6detail29Sm90TmaWarpSpecializedAdapterINS1H_15DefaultEpilogueISJ_SK_SK_NS1G_6thread17LinearCombinationISJ_Li1EffLNS1L_9ScaleType4KindE0ELNS_15FloatRoundStyleE2ESJ_EENS1_15EpilogueDefaultEEEEEvvEEEEvNT_6ParamsE)
	.align		4
        /*000c*/ 	.word	index@(__assertfail)
	.align		4
        /*0010*/ 	.word	0x00000000
	.align		4
        /*0014*/ 	.word	0xfffffffe
	.align		4
        /*0018*/ 	.word	0x00000000
	.align		4
        /*001c*/ 	.word	0xfffffffd
	.align		4
        /*0020*/ 	.word	0x00000000
	.align		4
        /*0024*/ 	.word	0xfffffffc


//--------------------- .nv.constant4             --------------------------
	.section	.nv.constant4,"a",@progbits
	.align	8
	.align		8
.nv.constant4:
        /*0000*/ 	.dword	__assertfail
	.align		8
        /*0008*/ 	.dword	__unnamed_1
	.align		8
        /*0010*/ 	.dword	_ZN40_INTERNAL_d46e3ff1_4_k_cu_70d46a4d_260404cuda3std3__45__cpo5beginE
	.align		8
        /*0018*/ 	.dword	_ZN40_INTERNAL_d46e3ff1_4_k_cu_70d46a4d_260404cuda3std3__45__cpo3endE
	.align		8
        /*0020*/ 	.dword	_ZN40_INTERNAL_d46e3ff1_4_k_cu_70d46a4d_260404cuda3std3__45__cpo6cbeginE
	.align		8
        /*0028*/ 	.dword	_ZN40_INTERNAL_d46e3ff1_4_k_cu_70d46a4d_260404cuda3std3__45__cpo4cendE
	.align		8
        /*0030*/ 	.dword	_ZN40_INTERNAL_d46e3ff1_4_k_cu_70d46a4d_260404cuda3std3__442_GLOBAL__N__d46e3ff1_4_k_cu_70d46a4d_260406ignoreE
	.align		8
        /*0038*/ 	.dword	_ZN40_INTERNAL_d46e3ff1_4_k_cu_70d46a4d_260404cuda3std3__419piecewise_constructE
	.align		8
        /*0040*/ 	.dword	_ZN40_INTERNAL_d46e3ff1_4_k_cu_70d46a4d_260404cuda3std3__48in_placeE
	.align		8
        /*0048*/ 	.dword	_ZN40_INTERNAL_d46e3ff1_4_k_cu_70d46a4d_260404cuda3std6ranges3__45__cpo4swapE
	.align		8
        /*0050*/ 	.dword	_ZN40_INTERNAL_d46e3ff1_4_k_cu_70d46a4d_260404cuda3std6ranges3__45__cpo9iter_moveE
	.align		8
        /*0058*/ 	.dword	_ZN40_INTERNAL_d46e3ff1_4_k_cu_70d46a4d_260404cute7productE
	.align		8
        /*0060*/ 	.dword	_ZN40_INTERNAL_d46e3ff1_4_k_cu_70d46a4d_260404cute1_E
	.align		8
        /*0068*/ 	.dword	$str$22
	.align		8
        /*0070*/ 	.dword	$str$23


//--------------------- .text._ZN7cutlass13device_kernelINS_4gemm6kernel13GemmUniversalIN4cute5tupleIJiiiiEEENS1_10collective13CollectiveMmaINS1_34MainloopSm90TmaGmmaWarpSpecializedILi2ENS5_IJNS4_1CILi1EEENSA_ILi2EEESB_EEENS1_35KernelTmaWarpSpecializedCooperativeEEENS5_IJNSA_ILi256EEENSA_ILi64EEESH_EEENS_10tfloat32_tENS5_IJlSB_lEEESJ_SK_NS4_8TiledMMAINS4_8MMA_AtomIJNS4_4SM904GMMA29MMA_64x64x8_F32TF32TF32_SS_TNILNSO_7ScaleInE1ELSQ_1EEEEEENS4_6LayoutINS5_IJSC_SB_SB_EEENS5_IJSB_NSA_ILi0EEESV_EEEEENS5_IJNS4_10UnderscoreESY_SY_EEEEENS4_23SM90_TMA_LOAD_MULTICASTENS4_14ComposedLayoutINS4_7SwizzleILi3ELi4ELi3EEENS4_18smem_ptr_flag_bitsILi32EEENST_INS5_IJNSA_ILi8EEENSA_ILi32EEEEEENS5_IJS18_SB_EEEEEEEvNS4_8identityENS4_13SM90_TMA_LOADES1C_vS1D_EENS_8epilogue10collective6detail29Sm90TmaWarpSpecializedAdapterINS1H_15DefaultEpilogueISJ_SK_SK_NS1G_6thread17LinearCombinationISJ_Li1EffLNS1L_9ScaleType4KindE0ELNS_15FloatRoundStyleE2ESJ_EENS1_15EpilogueDefaultEEEEEvvEEEEvNT_6ParamsE --------------------------
	.section	.text._ZN7cutlass13device_kernelINS_4gemm6kernel13GemmUniversalIN4cute5tupleIJiiiiEEENS1_10collective13CollectiveMmaINS1_34MainloopSm90TmaGmmaWarpSpecializedILi2ENS5_IJNS4_1CILi1EEENSA_ILi2EEESB_EEENS1_35KernelTmaWarpSpecializedCooperativeEEENS5_IJNSA_ILi256EEENSA_ILi64EEESH_EEENS_10tfloat32_tENS5_IJlSB_lEEESJ_SK_NS4_8TiledMMAINS4_8MMA_AtomIJNS4_4SM904GMMA29MMA_64x64x8_F32TF32TF32_SS_TNILNSO_7ScaleInE1ELSQ_1EEEEEENS4_6LayoutINS5_IJSC_SB_SB_EEENS5_IJSB_NSA_ILi0EEESV_EEEEENS5_IJNS4_10UnderscoreESY_SY_EEEEENS4_23SM90_TMA_LOAD_MULTICASTENS4_14ComposedLayoutINS4_7SwizzleILi3ELi4ELi3EEENS4_18smem_ptr_flag_bitsILi32EEENST_INS5_IJNSA_ILi8EEENSA_ILi32EEEEEENS5_IJS18_SB_EEEEEEEvNS4_8identityENS4_13SM90_TMA_LOADES1C_vS1D_EENS_8epilogue10collective6detail29Sm90TmaWarpSpecializedAdapterINS1H_15DefaultEpilogueISJ_SK_SK_NS1G_6thread17LinearCombinationISJ_Li1EffLNS1L_9ScaleType4KindE0ELNS_15FloatRoundStyleE2ESJ_EENS1_15EpilogueDefaultEEEEEvvEEEEvNT_6ParamsE,"ax",@progbits
	.align	128
.text._ZN7cutlass13device_kernelINS_4gemm6kernel13GemmUniversalIN4cute5tupleIJiiiiEEENS1_10collective13CollectiveMmaINS1_34MainloopSm90TmaGmmaWarpSpecializedILi2ENS5_IJNS4_1CILi1EEENSA_ILi2EEESB_EEENS1_35KernelTmaWarpSpecializedCooperativeEEENS5_IJNSA_ILi256EEENSA_ILi64EEESH_EEENS_10tfloat32_tENS5_IJlSB_lEEESJ_SK_NS4_8TiledMMAINS4_8MMA_AtomIJNS4_4SM904GMMA29MMA_64x64x8_F32TF32TF32_SS_TNILNSO_7ScaleInE1ELSQ_1EEEEEENS4_6LayoutINS5_IJSC_SB_SB_EEENS5_IJSB_NSA_ILi0EEESV_EEEEENS5_IJNS4_10UnderscoreESY_SY_EEEEENS4_23SM90_TMA_LOAD_MULTICASTENS4_14ComposedLayoutINS4_7SwizzleILi3ELi4ELi3EEENS4_18smem_ptr_flag_bitsILi32EEENST_INS5_IJNSA_ILi8EEENSA_ILi32EEEEEENS5_IJS18_SB_EEEEEEEvNS4_8identityENS4_13SM90_TMA_LOADES1C_vS1D_EENS_8epilogue10collective6detail29Sm90TmaWarpSpecializedAdapterINS1H_15DefaultEpilogueISJ_SK_SK_NS1G_6thread17LinearCombinationISJ_Li1EffLNS1L_9ScaleType4KindE0ELNS_15FloatRoundStyleE2ESJ_EENS1_15EpilogueDefaultEEEEEvvEEEEvNT_6ParamsE:
        .type           _ZN7cutlass13device_kernelINS_4gemm6kernel13GemmUniversalIN4cute5tupleIJiiiiEEENS1_10collective13CollectiveMmaINS1_34MainloopSm90TmaGmmaWarpSpecializedILi2ENS5_IJNS4_1CILi1EEENSA_ILi2EEESB_EEENS1_35KernelTmaWarpSpecializedCooperativeEEENS5_IJNSA_ILi256EEENSA_ILi64EEESH_EEENS_10tfloat32_tENS5_IJlSB_lEEESJ_SK_NS4_8TiledMMAINS4_8MMA_AtomIJNS4_4SM904GMMA29MMA_64x64x8_F32TF32TF32_SS_TNILNSO_7ScaleInE1ELSQ_1EEEEEENS4_6LayoutINS5_IJSC_SB_SB_EEENS5_IJSB_NSA_ILi0EEESV_EEEEENS5_IJNS4_10UnderscoreESY_SY_EEEEENS4_23SM90_TMA_LOAD_MULTICASTENS4_14ComposedLayoutINS4_7SwizzleILi3ELi4ELi3EEENS4_18smem_ptr_flag_bitsILi32EEENST_INS5_IJNSA_ILi8EEENSA_ILi32EEEEEENS5_IJS18_SB_EEEEEEEvNS4_8identityENS4_13SM90_TMA_LOADES1C_vS1D_EENS_8epilogue10collective6detail29Sm90TmaWarpSpecializedAdapterINS1H_15DefaultEpilogueISJ_SK_SK_NS1G_6thread17LinearCombinationISJ_Li1EffLNS1L_9ScaleType4KindE0ELNS_15FloatRoundStyleE2ESJ_EENS1_15EpilogueDefaultEEEEEvvEEEEvNT_6ParamsE,@function
        .size           _ZN7cutlass13device_kernelINS_4gemm6kernel13GemmUniversalIN4cute5tupleIJiiiiEEENS1_10collective13CollectiveMmaINS1_34MainloopSm90TmaGmmaWarpSpecializedILi2ENS5_IJNS4_1CILi1EEENSA_ILi2EEESB_EEENS1_35KernelTmaWarpSpecializedCooperativeEEENS5_IJNSA_ILi256EEENSA_ILi64EEESH_EEENS_10tfloat32_tENS5_IJlSB_lEEESJ_SK_NS4_8TiledMMAINS4_8MMA_AtomIJNS4_4SM904GMMA29MMA_64x64x8_F32TF32TF32_SS_TNILNSO_7ScaleInE1ELSQ_1EEEEEENS4_6LayoutINS5_IJSC_SB_SB_EEENS5_IJSB_NSA_ILi0EEESV_EEEEENS5_IJNS4_10UnderscoreESY_SY_EEEEENS4_23SM90_TMA_LOAD_MULTICASTENS4_14ComposedLayoutINS4_7SwizzleILi3ELi4ELi3EEENS4_18smem_ptr_flag_bitsILi32EEENST_INS5_IJNSA_ILi8EEENSA_ILi32EEEEEENS5_IJS18_SB_EEEEEEEvNS4_8identityENS4_13SM90_TMA_LOADES1C_vS1D_EENS_8epilogue10collective6detail29Sm90TmaWarpSpecializedAdapterINS1H_15DefaultEpilogueISJ_SK_SK_NS1G_6thread17LinearCombinationISJ_Li1EffLNS1L_9ScaleType4KindE0ELNS_15FloatRoundStyleE2ESJ_EENS1_15EpilogueDefaultEEEEEvvEEEEvNT_6ParamsE,(.L_x_191 - _ZN7cutlass13device_kernelINS_4gemm6kernel13GemmUniversalIN4cute5tupleIJiiiiEEENS1_10collective13CollectiveMmaINS1_34MainloopSm90TmaGmmaWarpSpecializedILi2ENS5_IJNS4_1CILi1EEENSA_ILi2EEESB_EEENS1_35KernelTmaWarpSpecializedCooperativeEEENS5_IJNSA_ILi256EEENSA_ILi64EEESH_EEENS_10tfloat32_tENS5_IJlSB_lEEESJ_SK_NS4_8TiledMMAINS4_8MMA_AtomIJNS4_4SM904GMMA29MMA_64x64x8_F32TF32TF32_SS_TNILNSO_7ScaleInE1ELSQ_1EEEEEENS4_6LayoutINS5_IJSC_SB_SB_EEENS5_IJSB_NSA_ILi0EEESV_EEEEENS5_IJNS4_10UnderscoreESY_SY_EEEEENS4_23SM90_TMA_LOAD_MULTICASTENS4_14ComposedLayoutINS4_7SwizzleILi3ELi4ELi3EEENS4_18smem_ptr_flag_bitsILi32EEENST_INS5_IJNSA_ILi8EEENSA_ILi32EEEEEENS5_IJS18_SB_EEEEEEEvNS4_8identityENS4_13SM90_TMA_LOADES1C_vS1D_EENS_8epilogue10collective6detail29Sm90TmaWarpSpecializedAdapterINS1H_15DefaultEpilogueISJ_SK_SK_NS1G_6thread17LinearCombinationISJ_Li1EffLNS1L_9ScaleType4KindE0ELNS_15FloatRoundStyleE2ESJ_EENS1_15EpilogueDefaultEEEEEvvEEEEvNT_6ParamsE)
        .other          _ZN7cutlass13device_kernelINS_4gemm6kernel13GemmUniversalIN4cute5tupleIJiiiiEEENS1_10collective13CollectiveMmaINS1_34MainloopSm90TmaGmmaWarpSpecializedILi2ENS5_IJNS4_1CILi1EEENSA_ILi2EEESB_EEENS1_35KernelTmaWarpSpecializedCooperativeEEENS5_IJNSA_ILi256EEENSA_ILi64EEESH_EEENS_10tfloat32_tENS5_IJlSB_lEEESJ_SK_NS4_8TiledMMAINS4_8MMA_AtomIJNS4_4SM904GMMA29MMA_64x64x8_F32TF32TF32_SS_TNILNSO_7ScaleInE1ELSQ_1EEEEEENS4_6LayoutINS5_IJSC_SB_SB_EEENS5_IJSB_NSA_ILi0EEESV_EEEEENS5_IJNS4_10UnderscoreESY_SY_EEEEENS4_23SM90_TMA_LOAD_MULTICASTENS4_14ComposedLayoutINS4_7SwizzleILi3ELi4ELi3EEENS4_18smem_ptr_flag_bitsILi32EEENST_INS5_IJNSA_ILi8EEENSA_ILi32EEEEEENS5_IJS18_SB_EEEEEEEvNS4_8identityENS4_13SM90_TMA_LOADES1C_vS1D_EENS_8epilogue10collective6detail29Sm90TmaWarpSpecializedAdapterINS1H_15DefaultEpilogueISJ_SK_SK_NS1G_6thread17LinearCombinationISJ_Li1EffLNS1L_9ScaleType4KindE0ELNS_15FloatRoundStyleE2ESJ_EENS1_15EpilogueDefaultEEEEEvvEEEEvNT_6ParamsE,@"STO_CUDA_ENTRY STV_DEFAULT"
_ZN7cutlass13device_kernelINS_4gemm6kernel13GemmUniversalIN4cute5tupleIJiiiiEEENS1_10collective13CollectiveMmaINS1_34MainloopSm90TmaGmmaWarpSpecializedILi2ENS5_IJNS4_1CILi1EEENSA_ILi2EEESB_EEENS1_35KernelTmaWarpSpecializedCooperativeEEENS5_IJNSA_ILi256EEENSA_ILi64EEESH_EEENS_10tfloat32_tENS5_IJlSB_lEEESJ_SK_NS4_8TiledMMAINS4_8MMA_AtomIJNS4_4SM904GMMA29MMA_64x64x8_F32TF32TF32_SS_TNILNSO_7ScaleInE1ELSQ_1EEEEEENS4_6LayoutINS5_IJSC_SB_SB_EEENS5_IJSB_NSA_ILi0EEESV_EEEEENS5_IJNS4_10UnderscoreESY_SY_EEEEENS4_23SM90_TMA_LOAD_MULTICASTENS4_14ComposedLayoutINS4_7SwizzleILi3ELi4ELi3EEENS4_18smem_ptr_flag_bitsILi32EEENST_INS5_IJNSA_ILi8EEENSA_ILi32EEEEEENS5_IJS18_SB_EEEEEEEvNS4_8identityENS4_13SM90_TMA_LOADES1C_vS1D_EENS_8epilogue10collective6detail29Sm90TmaWarpSpecializedAdapterINS1H_15DefaultEpilogueISJ_SK_SK_NS1G_6thread17LinearCombinationISJ_Li1EffLNS1L_9ScaleType4KindE0ELNS_15FloatRoundStyleE2ESJ_EENS1_15EpilogueDefaultEEEEEvvEEEEvNT_6ParamsE:
[----:B------:R-:W0:Y:S01]  /*0000*/  LDC R1, c[0x0][0x28] ;  /* 0x00000a00ff017b82 */ /* 0x000e220000000800 */
[----:B------:R-:W1:Y:S01]  /*0010*/  S2R R97, SR_TID.X ;  /* 0x0000000000617919 */ /* 0x000e620000002100 */
[----:B------:R-:W-:Y:S01]  /*0020*/  ELECT P0, URZ, PT ;  /* 0x00000000003f782f */ /* 0x000fe20003800000 */
[----:B------:R-:W-:Y:S01]  /*0030*/  BSSY B0, `(.L_x_0) ;  /* 0x000000f000007945 */ /* 0x000fe20003800000 */
[--C-:B-1----:R-:W-:Y:S02]  /*0040*/  SHF.R.U32.HI R0, RZ, 0x5, R97.reuse ;  /* 0x00000005ff007819 */ /* 0x102fe40000011661 */
[----:B------:R-:W-:-:S03]  /*0050*/  SHF.R.U32.HI R6, RZ, 0x7, R97 ;  /* 0x00000007ff067819 */ /* 0x000fc60000011661 */
[----:B------:R-:W1:Y:S04]  /*0060*/  SHFL.IDX PT, R3, R0, RZ, 0x1f ;  /* 0x00001fff00037589 */ /* 0x000e6800000e0000 */
[----:B------:R2:W3:Y:S01]  /*0070*/  SHFL.IDX PT, R2, R6, RZ, 0x1f ;  /* 0x00001fff06027589 */ /* 0x0004e200000e0000 */
[----:B-1----:R-:W-:-:S13]  /*0080*/  ISETP.NE.OR P0, PT, R3, RZ, !P0 ;  /* 0x000000ff0300720c */ /* 0x002fda0004705670 */
[----:B0-23--:R-:W-:Y:S05]  /*0090*/  @P0 BRA `(.L_x_1) ;  /* 0x0000000000200947 */ /* 0x00dfea0003800000 */
[----:B------:R-:W-:Y:S02]  /*00a0*/  ULDC.64 UR4, c[0x0][0x198] ;  /* 0x0000660000047ab9 */ /* 0x000fe40000000a00 */
[----:B------:R-:W-:Y:S02]  /*00b0*/  UIADD3 UR6, UP0, UR4, 0xf0, URZ ;  /* 0x000000f004067890 */ /* 0x000fe4000ff1e03f */
[----:B------:R-:W-:Y:S02]  /*00c0*/  UIADD3 UR4, UP1, UR4, 0x1f0, URZ ;  /* 0x000001f004047890 */ /* 0x000fe4000ff3e03f */
[----:B------:R-:W-:Y:S02]  /*00d0*/  UIADD3.X UR7, URZ, UR5, URZ, UP0, !UPT ;  /* 0x000000053f077290 */ /* 0x000fe400087fe43f */
[----:B------:R-:W-:-:S07]  /*00e0*/  UIADD3.X UR5, URZ, UR5, URZ, UP1, !UPT ;  /* 0x000000053f057290 */ /* 0x000fce0008ffe43f */
[----:B------:R0:W-:Y:S02]  /*00f0*/  UTMACCTL.PF [UR6] ;  /* 0x00000000060079b9 */ /* 0x0001e40008040000 */
[----:B------:R0:W-:Y:S02]  /*0100*/  UTMACCTL.PF [UR4] ;  /* 0x00000000040079b9 */ /* 0x0001e40008040000 */
[----:B0-----:R-:W-:Y:S01]  /*0110*/  NOP ;  /* 0x0000000000007918 */ /* 0x001fe20000000000 */
.L_x_1:
[----:B------:R-:W-:Y:S05]  /*0120*/  BSYNC B0 ;  /* 0x0000000000007941 */ /* 0x000fea0003800000 */
.L_x_0:
[----:B------:R-:W0:Y:S02]  /*0130*/  SHFL.IDX PT, R5, R0, RZ, 0x1f ;  /* 0x00001fff00057589 */ /* 0x000e2400000e0000 */
[----:B0-----:R-:W-:-:S13]  /*0140*/  ISETP.NE.AND P0, PT, R5, RZ, PT ;  /* 0x000000ff0500720c */ /* 0x001fda0003f05270 */
[----:B------:R-:W-:Y:S05]  /*0150*/  @P0 BRA `(.L_x_2) ;  /* 0x0000000000480947 */ /* 0x000fea0003800000 */
[----:B------:R-:W0:Y:S01]  /*0160*/  S2UR UR8, SR_CgaCtaId ;  /* 0x00000000000879c3 */ /* 0x000e220000008800 */
[----:B------:R-:W-:Y:S01]  /*0170*/  UMOV UR4, 0x400 ;  /* 0x0000040000047882 */ /* 0x000fe20000000000 */
[----:B------:R-:W-:Y:S01]  /*0180*/  UMOV UR5, 0x1 ;  /* 0x0000000100057882 */ /* 0x000fe20000000000 */
[----:B------:R-:W-:Y:S01]  /*0190*/  UMOV UR6, 0x4 ;  /* 0x0000000400067882 */ /* 0x000fe20000000000 */
[----:B------:R-:W-:Y:S01]  /*01a0*/  ELECT P0, URZ, PT ;  /* 0x00000000003f782f */ /* 0x000fe20003800000 */
[----:B------:R-:W-:-:S04]  /*01b0*/  UIADD3 UR6, -UR6, 0x100000, URZ ;  /* 0x0010000006067890 */ /* 0x000fc8000fffe13f */
[----:B------:R-:W-:Y:S02]  /*01c0*/  USHF.L.U32 UR7, UR6, 0xb, URZ ;  /* 0x0000000b06077899 */ /* 0x000fe4000800063f */
[----:B------:R-:W-:Y:S02]  /*01d0*/  USHF.L.U32 UR6, UR6, 0x1, URZ ;  /* 0x0000000106067899 */ /* 0x000fe4000800063f */
[----:B0-----:R-:W-:Y:S02]  /*01e0*/  ULEA UR8, UR8, UR4, 0x18 ;  /* 0x0000000408087291 */ /* 0x001fe4000f8ec03f */
[----:B------:R-:W-:-:S04]  /*01f0*/  UIADD3 UR4, -UR5, 0x100000, URZ ;  /* 0x0010000005047890 */ /* 0x000fc8000fffe13f */
[----:B------:R-:W-:Y:S02]  /*0200*/  USHF.L.U32 UR5, UR4, 0xb, URZ ;  /* 0x0000000b04057899 */ /* 0x000fe4000800063f */
[----:B------:R-:W-:Y:S01]  /*0210*/  USHF.L.U32 UR4, UR4, 0x1, URZ ;  /* 0x0000000104047899 */ /* 0x000fe2000800063f */
[----:B------:R-:W0:Y:S11]  /*0220*/  FENCE.VIEW.ASYNC.S ;  /* 0x00000000000073c6 */ /* 0x000e360000000000 */
[----:B0-----:R0:W1:Y:S01]  /*0230*/  SYNCS.EXCH.64 URZ, [UR8], UR4 ;  /* 0x00000004083f75b2 */ /* 0x0010620008000100 */
[----:B------:R0:W2:Y:S01]  /*0240*/  SYNCS.EXCH.64 URZ, [UR8+0x10], UR6 ;  /* 0x00001006083f75b2 */ /* 0x0000a20008000100 */
[----:B------:R0:W3:Y:S01]  /*0250*/  SYNCS.EXCH.64 URZ, [UR8+0x8], UR4 ;  /* 0x00000804083f75b2 */ /* 0x0000e20008000100 */
[----:B------:R0:W4:Y:S01]  /*0260*/  SYNCS.EXCH.64 URZ, [UR8+0x18], UR6 ;  /* 0x00001806083f75b2 */ /* 0x0001220008000100 */
[----:B------:R-:W-:Y:S01]  /*0270*/  NOP ;  /* 0x0000000000007918 */ /* 0x000fe20000000000 */
.L_x_2:
[----:B------:R-:W5:Y:S01]  /*0280*/  SHFL.IDX PT, R0, R0, RZ, 0x1f ;  /* 0x00001fff00007589 */ /* 0x000f6200000e0000 */
[----:B------:R-:W-:Y:S01]  /*0290*/  SHF.R.S32.HI R8, RZ, 0x1f, R97 ;  /* 0x0000001fff087819 */ /* 0x000fe20000011461 */
[----:B0-----:R-:W0:Y:S01]  /*02a0*/  S2UR UR8, SR_CTAID.X ;  /* 0x00000000000879c3 */ /* 0x001e220000002500 */
[----:B------:R-:W-:Y:S01]  /*02b0*/  ELECT P0, URZ, PT ;  /* 0x00000000003f782f */ /* 0x000fe20003800000 */
[----:B------:R-:W1:Y:S01]  /*02c0*/  S2R R4, SR_CTAID.Y ;  /* 0x0000000000047919 */ /* 0x000e620000002600 */
[----:B------:R-:W-:Y:S01]  /*02d0*/  LEA.HI R8, R8, R97, RZ, 0x7 ;  /* 0x0000006108087211 */ /* 0x000fe200078f38ff */
[----:B------:R-:W-:Y:S01]  /*02e0*/  ULDC UR4, c[0x0][0x154] ;  /* 0x0000550000047ab9 */ /* 0x000fe20000000800 */
[----:B------:R-:W-:Y:S01]  /*02f0*/  SHF.R.S32.HI R10, RZ, 0x1f, R5 ;  /* 0x0000001fff0a7819 */ /* 0x000fe20000011405 */
[----:B------:R-:W-:Y:S01]  /*0300*/  NOP ;  /* 0x0000000000007918 */ /* 0x000fe20000000000 */
[----:B------:R-:W-:Y:S01]  /*0310*/  LOP3.LUT R8, R8, 0xffffff80, RZ, 0xc0, !PT ;  /* 0xffffff8008087812 */ /* 0x000fe200078ec0ff */
[----:B------:R-:W2:Y:S01]  /*0320*/  LDC R14, c[0x0][0x140] ;  /* 0x00005000ff0e7b82 */ /* 0x000ea20000000800 */
[----:B------:R-:W-:Y:S01]  /*0330*/  LEA.HI R10, R10, R5, RZ, 0x2 ;  /* 0x000000050a0a7211 */ /* 0x000fe200078f10ff */
[----:B------:R-:W-:-:S02]  /*0340*/  NOP ;  /* 0x0000000000007918 */ /* 0x000fc40000000000 */
[----:B------:R-:W-:Y:S01]  /*0350*/  IMAD.IADD R8, R97, 0x1, -R8 ;  /* 0x0000000161087824 */ /* 0x000fe200078e0a08 */
[----:B------:R-:W-:-:S03]  /*0360*/  LOP3.LUT R10, R10, 0x3ffffffc, RZ, 0xc0, !PT ;  /* 0x3ffffffc0a0a7812 */ /* 0x000fc600078ec0ff */
[----:B------:R-:W3:Y:S01]  /*0370*/  LDC R12, c[0x0][0x144] ;  /* 0x00005100ff0c7b82 */ /* 0x000ee20000000800 */
[----:B------:R-:W-:Y:S01]  /*0380*/  SHF.R.S32.HI R7, RZ, 0x1f, R8 ;  /* 0x0000001fff077819 */ /* 0x000fe20000011408 */
[----:B------:R-:W-:Y:S01]  /*0390*/  IMAD.IADD R10, R5, 0x1, -R10 ;  /* 0x00000001050a7824 */ /* 0x000fe200078e0a0a */
[----:B------:R-:W-:Y:S02]  /*03a0*/  LOP3.LUT P2, RZ, R8, 0x7, RZ, 0xc0, !PT ;  /* 0x0000000708ff7812 */ /* 0x000fe4000784c0ff */
[----:B------:R-:W-:Y:S01]  /*03b0*/  LEA.HI R7, R7, R8, RZ, 0x3 ;  /* 0x0000000807077211 */ /* 0x000fe200078f18ff */
[----:B------:R-:W-:Y:S01]  /*03c0*/  VIADD R8, R2, 0xffffffff ;  /* 0xffffffff02087836 */ /* 0x000fe20000000000 */
[----:B-----5:R-:W-:Y:S02]  /*03d0*/  ISETP.NE.OR P0, PT, R0, RZ, !P0 ;  /* 0x000000ff0000720c */ /* 0x020fe40004705670 */
[--C-:B------:R-:W-:Y:S02]  /*03e0*/  SHF.R.S32.HI R0, RZ, 0x3, R7.reuse ;  /* 0x00000003ff007819 */ /* 0x100fe40000011407 */
[----:B------:R-:W-:-:S02]  /*03f0*/  SHF.R.S32.HI R7, RZ, 0x1f, R7 ;  /* 0x0000001fff077819 */ /* 0x000fc40000011407 */
[----:B0-----:R-:W-:Y:S02]  /*0400*/  I2FP.F32.U32 R11, UR8 ;  /* 0x00000008000b7c45 */ /* 0x001fe40008201000 */
[----:B------:R-:W-:Y:S02]  /*0410*/  LEA.HI R7, R7, R0, RZ, 0x2 ;  /* 0x0000000007077211 */ /* 0x000fe400078f10ff */
[----:B--2---:R-:W-:Y:S02]  /*0420*/  ISETP.EQ.U32.AND P3, PT, R14, 0x1, PT ;  /* 0x000000010e00780c */ /* 0x004fe40003f62070 */
[----:B-1----:R-:W-:Y:S01]  /*0430*/  I2FP.F32.U32 R9, R4 ;  /* 0x0000000400097245 */ /* 0x002fe20000201000 */
[----:B------:R-:W-:Y:S01]  /*0440*/  VOTEU.ALL UP0, P0 ;  /* 0x00000000003f7886 */ /* 0x000fe20000000000 */
[----:B------:R-:W-:Y:S01]  /*0450*/  LOP3.LUT R7, R7, 0xfffffffc, RZ, 0xc0, !PT ;  /* 0xfffffffc07077812 */ /* 0x000fe200078ec0ff */
[----:B------:R-:W-:Y:S01]  /*0460*/  VOTEU.ALL UP1, P0 ;  /* 0x00000000003f7886 */ /* 0x000fe20000020000 */
[----:B------:R-:W-:Y:S01]  /*0470*/  ISETP.GE.U32.AND P5, PT, R8, 0x2, PT ;  /* 0x000000020800780c */ /* 0x000fe20003fa6070 */
[----:B------:R-:W-:Y:S01]  /*0480*/  FMUL R13, R9, UR4 ;  /* 0x00000004090d7c20 */ /* 0x000fe20008400000 */
[----:B------:R-:W0:Y:S01]  /*0490*/  @!UP0 S2UR UR7, SR_CgaCtaId ;  /* 0x00000000000789c3 */ /* 0x000e220000008800 */
[----:B------:R-:W-:Y:S01]  /*04a0*/  ULDC UR4, c[0x0][0x150] ;  /* 0x0000540000047ab9 */ /* 0x000fe20000000800 */
[----:B------:R-:W-:-:S02]  /*04b0*/  IMAD.IADD R7, R0, 0x1, -R7 ;  /* 0x0000000100077824 */ /* 0x000fc400078e0a07 */
[----:B------:R-:W-:Y:S01]  /*04c0*/  FMUL R11, R11, UR4 ;  /* 0x000000040b0b7c20 */ /* 0x000fe20008400000 */
[----:B------:R-:W-:Y:S01]  /*04d0*/  SHF.R.S32.HI R0, RZ, 0x1f, R3 ;  /* 0x0000001fff007819 */ /* 0x000fe20000011403 */
[----:B------:R-:W1:Y:S01]  /*04e0*/  F2I.U32.TRUNC.NTZ R13, R13 ;  /* 0x0000000d000d7305 */ /* 0x000e62000020f000 */
[----:B------:R-:W-:Y:S01]  /*04f0*/  IMAD R7, R10, 0x4, R7 ;  /* 0x000000040a077824 */ /* 0x000fe200078e0207 */
[----:B------:R-:W-:Y:S01]  /*0500*/  UMOV UR4, 0x20 ;  /* 0x0000002000047882 */ /* 0x000fe20000000000 */
[----:B------:R-:W2:Y:S01]  /*0510*/  LDC R9, c[0x0][0x148] ;  /* 0x00005200ff097b82 */ /* 0x000ea20000000800 */
[----:B------:R-:W-:Y:S01]  /*0520*/  LEA.HI R0, R0, R3, RZ, 0x2 ;  /* 0x0000000300007211 */ /* 0x000fe200078f10ff */
[----:B------:R-:W-:Y:S01]  /*0530*/  IMAD.SHL.U32 R10, R7, 0x4, RZ ;  /* 0x00000004070a7824 */ /* 0x000fe200078e00ff */
[----:B------:R-:W-:Y:S01]  /*0540*/  @!UP0 UMOV UR6, 0x400 ;  /* 0x0000040000068882 */ /* 0x000fe20000000000 */
[----:B------:R-:W-:-:S04]  /*0550*/  @!UP0 UIADD3 UR4, -UR4, 0x100000, URZ ;  /* 0x0010000004048890 */ /* 0x000fc8000fffe13f */
[----:B------:R-:W-:Y:S02]  /*0560*/  @!UP0 USHF.L.U32 UR5, UR4, 0xb, URZ ;  /* 0x0000000b04058899 */ /* 0x000fe4000800063f */
[----:B------:R-:W-:Y:S01]  /*0570*/  @!UP0 USHF.L.U32 UR4, UR4, 0x1, URZ ;  /* 0x0000000104048899 */ /* 0x000fe2000800063f */
[----:B------:R-:W5:Y:S01]  /*0580*/  F2I.U32.TRUNC.NTZ R11, R11 ;  /* 0x0000000b000b7305 */ /* 0x000f62000020f000 */
[----:B------:R-:W-:Y:S02]  /*0590*/  LOP3.LUT R0, R0, 0xfffffffc, RZ, 0xc0, !PT ;  /* 0xfffffffc00007812 */ /* 0x000fe400078ec0ff */
[----:B------:R-:W-:-:S03]  /*05a0*/  LOP3.LUT R19, R7, 0xc, R10, 0x78, !PT ;  /* 0x0000000c07137812 */ /* 0x000fc600078e780a */
[----:B------:R-:W-:Y:S02]  /*05b0*/  IMAD.IADD R3, R3, 0x1, -R0 ;  /* 0x0000000103037824 */ /* 0x000fe400078e0a00 */
[----:B-1----:R-:W-:Y:S01]  /*05c0*/  IMAD.MOV R22, RZ, RZ, -R13 ;  /* 0x000000ffff167224 */ /* 0x002fe200078e0a0d */
[----:B0-----:R-:W-:Y:S02]  /*05d0*/  @!UP0 ULEA UR6, UR7, UR6, 0x18 ;  /* 0x0000000607068291 */ /* 0x001fe4000f8ec03f */
[----:B------:R-:W-:Y:S01]  /*05e0*/  ISETP.NE.AND P1, PT, R3, 0x3, PT ;  /* 0x000000030300780c */ /* 0x000fe20003f25270 */
[----:B------:R-:W-:Y:S01]  /*05f0*/  VOTEU.ALL UP0, P0 ;  /* 0x00000000003f7886 */ /* 0x000fe20000000000 */
[----:B------:R-:W-:Y:S01]  /*0600*/  ISETP.LT.U32.AND P0, PT, R19, 0x2, !P2 ;  /* 0x000000021300780c */ /* 0x000fe20005701070 */
[----:B-----5:R-:W-:Y:S01]  /*0610*/  IMAD.MOV R11, RZ, RZ, -R11 ;  /* 0x000000ffff0b7224 */ /* 0x020fe200078e0a0b */
[----:B------:R-:W-:Y:S02]  /*0620*/  ISETP.EQ.OR P1, PT, R3, RZ, !P1 ;  /* 0x000000ff0300720c */ /* 0x000fe40004f22670 */
[C---:B------:R-:W-:Y:S01]  /*0630*/  ISETP.NE.AND P2, PT, R2.reuse, RZ, PT ;  /* 0x000000ff0200720c */ /* 0x040fe20003f45270 */
[----:B--2---:R-:W-:Y:S01]  /*0640*/  IMAD R0, R9, R22, R4 ;  /* 0x0000001609007224 */ /* 0x004fe200078e0204 */
[----:B------:R-:W-:Y:S01]  /*0650*/  ISETP.EQ.AND P1, PT, R2, RZ, P1 ;  /* 0x000000ff0200720c */ /* 0x000fe20000f22270 */
[----:B---3--:R-:W-:Y:S01]  /*0660*/  IMAD R7, R12, R11, UR8 ;  /* 0x000000080c077e24 */ /* 0x008fe2000f8e020b */
[----:B------:R-:W0:Y:S02]  /*0670*/  FENCE.VIEW.ASYNC.S ;  /* 0x00000000000073c6 */ /* 0x000e240000000000 */
[----:B0-----:R0:W1:Y:S01]  /*0680*/  @!UP0 SYNCS.EXCH.64 URZ, [UR6+0x30], UR4 ;  /* 0x00003004063f85b2 */ /* 0x0010620008000100 */
[----:B------:R-:W-:-:S02]  /*0690*/  ISETP.NE.AND P4, PT, R0, R19, PT ;  /* 0x000000130000720c */ /* 0x000fc40003f85270 */
[----:B------:R-:W-:Y:S02]  /*06a0*/  SEL R18, RZ, 0x1, !P1 ;  /* 0x00000001ff127807 */ /* 0x000fe40004800000 */
[----:B------:R-:W-:Y:S02]  /*06b0*/  ISETP.EQ.OR P4, PT, R7, RZ, !P4 ;  /* 0x000000ff0700720c */ /* 0x000fe40006782670 */
[----:B------:R-:W-:Y:S02]  /*06c0*/  LOP3.LUT R0, R97, 0x7f, RZ, 0xc0, !PT ;  /* 0x0000007f61007812 */ /* 0x000fe400078ec0ff */
[----:B------:R-:W-:Y:S02]  /*06d0*/  PLOP3.LUT P0, PT, P0, P4, PT, 0x80, 0x0 ;  /* 0x000000000000781c */ /* 0x000fe40000709070 */
[----:B------:R-:W-:Y:S02]  /*06e0*/  SEL R18, R18, 0x2, P5 ;  /* 0x0000000212127807 */ /* 0x000fe40002800000 */
[----:B------:R-:W-:Y:S01]  /*06f0*/  P2R R116, PR, RZ, 0x1 ;  /* 0x00000001ff747803 */ /* 0x000fe20000000000 */
[----:B------:R0:W2:Y:S01]  /*0700*/  @!UP1 SYNCS.EXCH.64 URZ, [UR6+0x38], UR4 ;  /* 0x00003804063f95b2 */ /* 0x0000a20008000100 */
[----:B------:R-:W-:Y:S01]  /*0710*/  NOP ;  /* 0x0000000000007918 */ /* 0x000fe20000000000 */
[----:B------:R-:W-:Y:S06]  /*0720*/  @!P3 BRA `(.L_x_3) ;  /* 0x000000000008b947 */ /* 0x000fec0003800000 */
[----:B-12-4-:R-:W-:Y:S01]  /*0730*/  UCGABAR_ARV ;  /* 0x00000000000079c7 */ /* 0x016fe20008000000 */
[----:B------:R-:W-:Y:S05]  /*0740*/  BRA `(.L_x_4) ;  /* 0x0000000000047947 */ /* 0x000fea0003800000 */
.L_x_3:
[----:B-12-4-:R-:W-:Y:S01]  /*0750*/  NOP ;  /* 0x0000000000007918 */ /* 0x016fe20000000000 */
.L_x_4:
[----:B------:R-:W1:Y:S01]  /*0760*/  LDC R2, c[0x0][0x65c] ;  /* 0x00019700ff027b82 */ /* 0x000e620000000800 */
[----:B------:R-:W-:Y:S01]  /*0770*/  LOP3.LUT R5, R5, 0xffffefff, RZ, 0xc0, !PT ;  /* 0xffffefff05057812 */ /* 0x000fe200078ec0ff */
[----:B------:R-:W-:Y:S02]  /*0780*/  IMAD.U32 R10, RZ, RZ, UR8 ;  /* 0x00000008ff0a7e24 */ /* 0x000fe4000f8e00ff */
[----:B------:R-:W-:Y:S01]  /*0790*/  IMAD.MOV.U32 R11, RZ, RZ, RZ ;  /* 0x000000ffff0b7224 */ /* 0x000fe200078e00ff */
[----:B-1----:R-:W-:-:S13]  /*07a0*/  ISETP.NE.AND P1, PT, R2, 0x1, PT ;  /* 0x000000010200780c */ /* 0x002fda0003f25270 */
[----:B------:R-:W1:Y:S01]  /*07b0*/  @P1 LDC R17, c[0x0][0x10] ;  /* 0x00000400ff111b82 */ /* 0x000e620000000800 */
[----:B------:R-:W-:Y:S01]  /*07c0*/  @P1 LOP3.LUT R5, R5, 0x1000, RZ, 0xfc, !PT ;  /* 0x0000100005051812 */ /* 0x000fe200078efcff */
[----:B------:R-:W-:Y:S02]  /*07d0*/  @P1 IMAD.MOV.U32 R5, RZ, RZ, RZ ;  /* 0x000000ffff051224 */ /* 0x000fe400078e00ff */
[----:B------:R-:W-:-:S04]  /*07e0*/  @P1 IMAD.MOV.U32 R15, RZ, RZ, RZ ;  /* 0x000000ffff0f1224 */ /* 0x000fc800078e00ff */
[----:B------:R-:W2:Y:S01]  /*07f0*/  @!P1 LDC R13, c[0x0][0xc] ;  /* 0x00000300ff0d9b82 */ /* 0x000ea20000000800 */
[----:B0-----:R-:W-:Y:S01]  /*0800*/  ULDC UR4, c[0x0][0xc] ;  /* 0x0000030000047ab9 */ /* 0x001fe20000000800 */
[----:B------:R-:W-:Y:S01]  /*0810*/  ULDC UR5, c[0x0][0x10] ;  /* 0x0000040000057ab9 */ /* 0x000fe20000000800 */
[----:B------:R-:W-:Y:S01]  /*0820*/  ULDC UR6, c[0x0][0x14] ;  /* 0x0000050000067ab9 */ /* 0x000fe20000000800 */
[----:B------:R-:W-:-:S04]  /*0830*/  UIMAD.WIDE.U32 UR4, UR4, UR5, URZ ;  /* 0x00000005040472a5 */ /* 0x000fc8000f8e003f */
[----:B------:R-:W-:Y:S02]  /*0840*/  UIMAD.WIDE.U32 UR38, UR4, UR6, URZ ;  /* 0x00000006042672a5 */ /* 0x000fe4000f8e003f */
[----:B------:R-:W-:-:S04]  /*0850*/  UIMAD UR41, UR5, UR6, URZ ;  /* 0x00000006052972a4 */ /* 0x000fc8000f8e023f */
[----:B------:R-:W-:Y:S01]  /*0860*/  UIADD3 UR41, UR39, UR41, URZ ;  /* 0x0000002927297290 */ /* 0x000fe2000fffe03f */
[----:B-1----:R-:W-:-:S04]  /*0870*/  @P1 IMAD.WIDE.U32 R16, R17, UR8, R4 ;  /* 0x0000000811101c25 */ /* 0x002fc8000f8e0004 */
[----:B------:R-:W-:Y:S02]  /*0880*/  @P1 IMAD.IADD R17, R17, 0x1, R15 ;  /* 0x0000000111111824 */ /* 0x000fe400078e020f */
[----:B--2---:R-:W-:-:S04]  /*0890*/  @!P1 IMAD.WIDE.U32 R10, R4, R13, R10 ;  /* 0x0000000d040a9225 */ /* 0x004fc800078e000a */
[----:B------:R-:W-:Y:S02]  /*08a0*/  @!P1 IMAD.MOV.U32 R16, RZ, RZ, R10 ;  /* 0x000000ffff109224 */ /* 0x000fe400078e000a */
[----:B------:R-:W-:Y:S01]  /*08b0*/  @!P1 IMAD.MOV.U32 R17, RZ, RZ, R11 ;  /* 0x000000ffff119224 */ /* 0x000fe200078e000b */
[----:B------:R-:W-:Y:S06]  /*08c0*/  @!P3 BRA `(.L_x_5) ;  /* 0x00000000000cb947 */ /* 0x000fec0003800000 */
[----:B------:R-:W-:Y:S01]  /*08d0*/  UCGABAR_WAIT ;  /* 0x0000000000007dc7 */ /* 0x000fe20008000000 */
[----:B------:R-:W-:Y:S01]  /*08e0*/  CCTL.IVALL ;  /* 0x00000000ff00798f */ /* 0x000fe20002000000 */
[----:B------:R-:W-:Y:S05]  /*08f0*/  BRA `(.L_x_6) ;  /* 0x0000000000047947 */ /* 0x000fea0003800000 */
.L_x_5:
[----:B------:R-:W-:Y:S06]  /*0900*/  BAR.SYNC.DEFER_BLOCKING 0x0 ;  /* 0x0000000000007b1d */ /* 0x000fec0000010000 */
.L_x_6:
[----:B------:R-:W-:Y:S05]  /*0910*/  @!P2 BRA `(.L_x_7) ;  /* 0x0000006c00f4a947 */ /* 0x000fea0003800000 */
[----:B------:R-:W-:-:S13]  /*0920*/  ISETP.GT.U32.AND P0, PT, R8, 0x1, PT ;  /* 0x000000010800780c */ /* 0x000fda0003f04070 */
[----:B------:R-:W-:Y:S05]  /*0930*/  @P0 EXIT ;  /* 0x000000000000094d */ /* 0x000fea0003800000 */
[----:B------:R-:W-:Y:S01]  /*0940*/  ULDC.64 UR4, c[0x0][0x650] ;  /* 0x0001940000047ab9 */ /* 0x000fe20000000a00 */
[----:B------:R-:W-:Y:S01]  /*0950*/  PRMT R3, RZ, 0x7610, R3 ;  /* 0x00007610ff037816 */ /* 0x000fe20000000003 */
[----:B------:R-:W-:Y:S01]  /*0960*/  IMAD.MOV.U32 R113, RZ, RZ, -0x1 ;  /* 0xffffffffff717424 */ /* 0x000fe200078e00ff */
[----:B------:R-:W-:Y:S01]  /*0970*/  ISETP.GE.U32.AND P0, PT, R16, UR4, PT ;  /* 0x0000000410007c0c */ /* 0x000fe2000bf06070 */
[----:B------:R-:W-:Y:S02]  /*0980*/  IMAD.MOV.U32 R102, RZ, RZ, -0x1 ;  /* 0xffffffffff667424 */ /* 0x000fe400078e00ff */
[----:B------:R-:W-:Y:S01]  /*0990*/  IMAD.MOV.U32 R23, RZ, RZ, -0x1 ;  /* 0xffffffffff177424 */ /* 0x000fe200078e00ff */
[----:B------:R-:W-:-:S13]  /*09a0*/  ISETP.GE.U32.AND.EX P0, PT, R17, UR5, PT, P0 ;  /* 0x0000000511007c0c */ /* 0x000fda000bf06100 */
[----:B------:R-:W-:Y:S05]  /*09b0*/  @P0 BRA `(.L_x_8) ;  /* 0x00000004002c0947 */ /* 0x000fea0003800000 */
[----:B------:R-:W0:Y:S01]  /*09c0*/  LDC.64 R24, c[0x0][0x628] ;  /* 0x00018a00ff187b82 */ /* 0x000e220000000a00 */
[----:B------:R-:W-:Y:S02]  /*09d0*/  IMAD.MOV.U32 R10, RZ, RZ, R16 ;  /* 0x000000ffff0a7224 */ /* 0x000fe400078e0010 */
[----:B------:R-:W-:-:S05]  /*09e0*/  IMAD.MOV.U32 R11, RZ, RZ, R17 ;  /* 0x000000ffff0b7224 */ /* 0x000fca00078e0011 */
[----:B------:R-:W1:Y:S08]  /*09f0*/  LDC R8, c[0x0][0x630] ;  /* 0x00018c00ff087b82 */ /* 0x000e700000000800 */
[----:B------:R-:W2:Y:S01]  /*0a00*/  LDC.64 R26, c[0x0][0x620] ;  /* 0x00018800ff1a7b82 */ /* 0x000ea20000000a00 */
[----:B0-----:R-:W-:-:S04]  /*0a10*/  ISETP.NE.U32.AND P0, PT, R24, RZ, PT ;  /* 0x000000ff1800720c */ /* 0x001fc80003f05070 */
[----:B------:R-:W-:-:S13]  /*0a20*/  ISETP.NE.AND.EX P0, PT, R25, RZ, PT, P0 ;  /* 0x000000ff1900720c */ /* 0x000fda0003f05300 */
[----:B-12---:R-:W-:Y:S05]  /*0a30*/  @!P0 BRA `(.L_x_9) ;  /* 0x0000000000288947 */ /* 0x006fea0003800000 */
[----:B------:R-:W0:Y:S02]  /*0a40*/  LDC R3, c[0x0][0x634] ;  /* 0x00018d00ff037b82 */ /* 0x000e240000000800 */
[----:B0-----:R-:W-:-:S05]  /*0a50*/  IADD3 R3, P0, R16, R3, RZ ;  /* 0x0000000310037210 */ /* 0x001fca0007f1e0ff */
[----:B------:R-:W-:-:S04]  /*0a60*/  IMAD.X R21, RZ, RZ, R17, P0 ;  /* 0x000000ffff157224 */ /* 0x000fc800000e0611 */
[----:B------:R-:W-:-:S04]  /*0a70*/  IMAD.WIDE.U32 R10, R21, R24, RZ ;  /* 0x00000018150a7225 */ /* 0x000fc800078e00ff */
[----:B------:R-:W-:-:S04]  /*0a80*/  IMAD.WIDE.U32 R12, P0, R3, R25, R10 ;  /* 0x00000019030c7225 */ /* 0x000fc8000780000a */
[----:B------:R-:W-:-:S04]  /*0a90*/  IMAD.WIDE.U32 R10, R3, R24, RZ ;  /* 0x00000018030a7225 */ /* 0x000fc800078e00ff */
[----:B------:R-:W-:Y:S01]  /*0aa0*/  IMAD.X R15, RZ, RZ, RZ, P0 ;  /* 0x000000ffff0f7224 */ /* 0x000fe200000e06ff */
[----:B------:R-:W-:Y:S01]  /*0ab0*/  IADD3 RZ, P0, R11, R12, RZ ;  /* 0x0000000c0bff7210 */ /* 0x000fe20007f1e0ff */
[----:B------:R-:W-:-:S04]  /*0ac0*/  IMAD.MOV.U32 R14, RZ, RZ, R13 ;  /* 0x000000ffff0e7224 */ /* 0x000fc800078e000d */
[----:B------:R-:W-:-:S08]  /*0ad0*/  IMAD.WIDE.U32.X R10, R21, R25, R14, P0 ;  /* 0x00000019150a7225 */ /* 0x000fd000000e040e */
.L_x_9:
[----:B------:R-:W0:Y:S01]  /*0ae0*/  LDC.64 R30, c[0x0][0x640] ;  /* 0x00019000ff1e7b82 */ /* 0x000e220000000a00 */
[--C-:B------:R-:W-:Y:S01]  /*0af0*/  SHF.R.U64 R29, R10, R8, R11.reuse ;  /* 0x000000080a1d7219 */ /* 0x100fe2000000120b */
[----:B------:R-:W-:Y:S01]  /*0b00*/  IMAD R22, R9, R22, R4 ;  /* 0x0000001609167224 */ /* 0x000fe200078e0204 */
[----:B------:R-:W-:Y:S01]  /*0b10*/  SHF.R.U32.HI R3, RZ, R8, R11 ;  /* 0x00000008ff037219 */ /* 0x000fe2000001160b */
[----:B------:R-:W-:Y:S01]  /*0b20*/  IMAD.MOV.U32 R23, RZ, RZ, 0x1 ;  /* 0x00000001ff177424 */ /* 0x000fe200078e00ff */
[----:B------:R-:W-:-:S03]  /*0b30*/  IADD3 R5, P0, RZ, -R29, RZ ;  /* 0x8000001dff057210 */ /* 0x000fc60007f1e0ff */
[----:B------:R-:W1:Y:S02]  /*0b40*/  LDC R12, c[0x0][0x618] ;  /* 0x00018600ff0c7b82 */ /* 0x000e640000000800 */
[----:B------:R-:W-:Y:S02]  /*0b50*/  IMAD.X R3, RZ, RZ, ~R3, P0 ;  /* 0x000000ffff037224 */ /* 0x000fe400000e0e03 */
[----:B------:R-:W-:-:S04]  /*0b60*/  IMAD.WIDE.U32 R10, R5, R26, R16 ;  /* 0x0000001a050a7225 */ /* 0x000fc800078e0010 */
[----:B------:R-:W2:Y:S01]  /*0b70*/  LDC R20, c[0x0][0x608] ;  /* 0x00018200ff147b82 */ /* 0x000ea20000000800 */
[----:B------:R-:W-:Y:S02]  /*0b80*/  IMAD R8, R3, R26, RZ ;  /* 0x0000001a03087224 */ /* 0x000fe400078e02ff */
[----:B------:R-:W-:Y:S02]  /*0b90*/  IMAD.MOV.U32 R3, RZ, RZ, -0x1 ;  /* 0xffffffffff037424 */ /* 0x000fe400078e00ff */
[----:B------:R-:W-:-:S03]  /*0ba0*/  IMAD R5, R5, R27, R8 ;  /* 0x0000001b05057224 */ /* 0x000fc600078e0208 */
[----:B------:R-:W3:Y:S01]  /*0bb0*/  LDC R28, c[0x0][0x658] ;  /* 0x00019600ff1c7b82 */ /* 0x000ee20000000800 */
[----:B------:R-:W-:Y:S01]  /*0bc0*/  IMAD.IADD R5, R11, 0x1, R5 ;  /* 0x000000010b057824 */ /* 0x000fe200078e0205 */
[----:B0-----:R-:W-:-:S04]  /*0bd0*/  ISETP.NE.U32.AND P0, PT, R30, RZ, PT ;  /* 0x000000ff1e00720c */ /* 0x001fc80003f05070 */
[----:B------:R-:W-:Y:S02]  /*0be0*/  ISETP.NE.AND.EX P0, PT, R31, RZ, PT, P0 ;  /* 0x000000ff1f00720c */ /* 0x000fe40003f05300 */
[----:B------:R-:W0:Y:S01]  /*0bf0*/  LDC R24, c[0x0][0x600] ;  /* 0x00018000ff187b82 */ /* 0x000e220000000800 */
[-CC-:B-1----:R-:W-:Y:S02]  /*0c00*/  SHF.R.U64 R14, R10, R12.reuse, R5.reuse ;  /* 0x0000000c0a0e7219 */ /* 0x182fe40000001205 */
[----:B------:R-:W-:-:S05]  /*0c10*/  SHF.R.U32.HI R5, RZ, R12, R5 ;  /* 0x0000000cff057219 */ /* 0x000fca0000011605 */
[----:B------:R-:W1:Y:S01]  /*0c20*/  LDC R15, c[0x0][0x648] ;  /* 0x00019200ff0f7b82 */ /* 0x000e620000000800 */
[-CC-:B--2---:R-:W-:Y:S02]  /*0c30*/  SHF.R.U64 R27, R14, R20.reuse, R5.reuse ;  /* 0x000000140e1b7219 */ /* 0x184fe40000001205 */
[----:B------:R-:W-:-:S05]  /*0c40*/  SHF.R.U32.HI R5, RZ, R20, R5 ;  /* 0x00000014ff057219 */ /* 0x000fca0000011605 */
[----:B------:R-:W2:Y:S01]  /*0c50*/  LDC R21, c[0x0][0x638] ;  /* 0x00018e00ff157b82 */ /* 0x000ea20000000800 */
[-CC-:B---3--:R-:W-:Y:S02]  /*0c60*/  SHF.R.U64 R20, R27, R28.reuse, R5.reuse ;  /* 0x0000001c1b147219 */ /* 0x188fe40000001205 */
[-C--:B------:R-:W-:Y:S02]  /*0c70*/  SHF.L.U32 R3, R3, R28.reuse, RZ ;  /* 0x0000001c03037219 */ /* 0x080fe400000006ff */
[----:B------:R-:W-:Y:S01]  /*0c80*/  SHF.R.U32.HI R5, RZ, R28, R5 ;  /* 0x0000001cff057219 */ /* 0x000fe20000011605 */
[----:B------:R-:W-:Y:S01]  /*0c90*/  IMAD.MOV.U32 R4, RZ, RZ, R20 ;  /* 0x000000ffff047224 */ /* 0x000fe200078e0014 */
[----:B------:R-:W-:Y:S01]  /*0ca0*/  LOP3.LUT R12, RZ, R3, RZ, 0x33, !PT ;  /* 0x00000003ff0c7212 */ /* 0x000fe200078e33ff */
[----:B------:R-:W3:Y:S01]  /*0cb0*/  LDC R25, c[0x0][0x610] ;  /* 0x00018400ff197b82 */ /* 0x000ee20000000800 */
[----:B------:R-:W-:Y:S05]  /*0cc0*/  @!P0 BRA `(.L_x_10) ;  /* 0x0000000000288947 */ /* 0x000fea0003800000 */
[----:B------:R-:W4:Y:S02]  /*0cd0*/  LDC R3, c[0x0][0x64c] ;  /* 0x00019300ff037b82 */ /* 0x000f240000000800 */
[----:B----4-:R-:W-:-:S05]  /*0ce0*/  IADD3 R3, P0, R20, R3, RZ ;  /* 0x0000000314037210 */ /* 0x010fca0007f1e0ff */
        /* <DEDUP_REMOVED lines=8> */
.L_x_10:
[----:B-1----:R-:W-:Y:S01]  /*0d70*/  SHF.R.U64 R4, R4, R15, R5 ;  /* 0x0000000f04047219 */ /* 0x002fe20000001205 */
[----:B0-----:R-:W-:Y:S01]  /*0d80*/  VIADD R5, R24, 0xffffffff ;  /* 0xffffffff18057836 */ /* 0x001fe20000000000 */
[----:B------:R-:W-:Y:S01]  /*0d90*/  SHF.L.U32 R3, R23, R28, RZ ;  /* 0x0000001c17037219 */ /* 0x000fe200000006ff */
[----:B------:R-:W-:Y:S01]  /*0da0*/  IMAD.MOV.U32 R23, RZ, RZ, R29 ;  /* 0x000000ffff177224 */ /* 0x000fe200078e001d */
[----:B------:R-:W-:Y:S01]  /*0db0*/  LOP3.LUT R12, R27, R12, RZ, 0xc0, !PT ;  /* 0x0000000c1b0c7212 */ /* 0x000fe200078ec0ff */
[----:B------:R-:W-:Y:S01]  /*0dc0*/  IMAD.MOV R8, RZ, RZ, -R4 ;  /* 0x000000ffff087224 */ /* 0x000fe200078e0a04 */
[----:B------:R-:W-:-:S03]  /*0dd0*/  SEL R7, R7, R22, !P1 ;  /* 0x0000001607077207 */ /* 0x000fc60004800000 */
[----:B------:R-:W-:Y:S01]  /*0de0*/  IMAD R12, R3, R4, R12 ;  /* 0x00000004030c7224 */ /* 0x000fe200078e020c */
[----:B------:R-:W-:Y:S01]  /*0df0*/  LOP3.LUT R4, R14, R5, RZ, 0xc0, !PT ;  /* 0x000000050e047212 */ /* 0x000fe200078ec0ff */
[----:B--2---:R-:W-:Y:S02]  /*0e00*/  IMAD R3, R8, R21, R20 ;  /* 0x0000001508037224 */ /* 0x004fe400078e0214 */
[----:B---3--:R-:W-:Y:S02]  /*0e10*/  IMAD R7, R12, R25, R7 ;  /* 0x000000190c077224 */ /* 0x008fe400078e0207 */
[----:B------:R-:W-:Y:S02]  /*0e20*/  IMAD.MOV.U32 R5, RZ, RZ, 0x1 ;  /* 0x00000001ff057424 */ /* 0x000fe400078e00ff */
[----:B------:R-:W-:-:S03]  /*0e30*/  IMAD R4, R3, R24, R4 ;  /* 0x0000001803047224 */ /* 0x000fc600078e0204 */
[----:B------:R-:W-:Y:S02]  /*0e40*/  PRMT R3, R5, 0x7610, R3 ;  /* 0x0000761005037816 */ /* 0x000fe40000000003 */
[----:B------:R-:W-:Y:S02]  /*0e50*/  SEL R102, R4, R7, !P1 ;  /* 0x0000000704667207 */ /* 0x000fe40004800000 */
[----:B------:R-:W-:-:S07]  /*0e60*/  SEL R113, R7, R4, !P1 ;  /* 0x0000000407717207 */ /* 0x000fce0004800000 */
.L_x_8:
[----:B------:R-:W-:-:S08]  /*0e70*/  NOP ;  /* 0x0000000000007918 */ /* 0x000fd00000000000 */
[----:B------:R-:W0:Y:S02]  /*0e80*/  USETMAXREG.TRY_ALLOC.CTAPOOL UP0, 0xe8 ;  /* 0x000000e8000079c8 */ /* 0x000e240008000600 */
[----:B0-----:R-:W-:-:S13]  /*0e90*/  PLOP3.LUT P0, PT, PT, PT, UP0, 0x80, 0x0 ;  /* 0x000000000000781c */ /* 0x001fda0003f0f008 */
[----:B------:R-:W-:Y:S05]  /*0ea0*/  @!P0 BRA `(.L_x_8) ;  /* 0xfffffffc00f08947 */ /* 0x000fea000383ffff */
[----:B------:R-:W-:Y:S01]  /*0eb0*/  ULDC.64 UR4, c[0x0][0x598] ;  /* 0x0001660000047ab9 */ /* 0x000fe20000000a00 */
[----:B------:R-:W-:Y:S01]  /*0ec0*/  ULDC.64 UR36, c[0x0][0x208] ;  /* 0x0000820000247ab9 */ /* 0x000fe20000000a00 */
[----:B------:R-:W-:-:S04]  /*0ed0*/  ISETP.NE.U32.AND P0, PT, RZ, UR4, PT ;  /* 0x00000004ff007c0c */ /* 0x000fc8000bf05070 */
[----:B------:R-:W-:-:S13]  /*0ee0*/  ISETP.NE.AND.EX P0, PT, RZ, UR5, PT, P0 ;  /* 0x00000005ff007c0c */ /* 0x000fda000bf05300 */
[----:B------:R-:W-:Y:S05]  /*0ef0*/  @!P0 BRA `(.L_x_11) ;  /* 0x00000000001c8947 */ /* 0x000fea0003800000 */
[----:B------:R-:W0:Y:S02]  /*0f00*/  LDC.64 R4, c[0x0][0x598] ;  /* 0x00016600ff047b82 */ /* 0x000e240000000a00 */
[----:B0-----:R-:W2:Y:S02]  /*0f10*/  LDG.E.64 R4, desc[UR36][R4.64] ;  /* 0x0000002404047981 */ /* 0x001ea4000c1e1b00 */
[----:B--2---:R-:W-:-:S04]  /*0f20*/  ISETP.NE.U32.AND P0, PT, R4, RZ, PT ;  /* 0x000000ff0400720c */ /* 0x004fc80003f05070 */
[----:B------:R-:W-:-:S13]  /*0f30*/  ISETP.NE.AND.EX P0, PT, R5, RZ, PT, P0 ;  /* 0x000000ff0500720c */ /* 0x000fda0003f05300 */
[----:B------:R-:W-:Y:S05]  /*0f40*/  @!P0 BRA `(.L_x_11) ;  /* 0x0000000000088947 */ /* 0x000fea0003800000 */
[----:B------:R0:W5:Y:S01]  /*0f50*/  LD.E R22, desc[UR36][R4.64] ;  /* 0x0000002404167980 */ /* 0x000162000c101900 */
[----:B------:R-:W-:Y:S05]  /*0f60*/  BRA `(.L_x_12) ;  /* 0x0000000000247947 */ /* 0x000fea0003800000 */
.L_x_11:
[----:B------:R-:W-:Y:S02]  /*0f70*/  ULDC.64 UR4, c[0x0][0x588] ;  /* 0x0001620000047ab9 */ /* 0x000fe40000000a00 */
[----:B------:R-:W-:-:S04]  /*0f80*/  ISETP.NE.U32.AND P0, PT, RZ, UR4, PT ;  /* 0x00000004ff007c0c */ /* 0x000fc8000bf05070 */
[----:B------:R-:W-:-:S13]  /*0f90*/  ISETP.NE.AND.EX P0, PT, RZ, UR5, PT, P0 ;  /* 0x00000005ff007c0c */ /* 0x000fda000bf05300 */
[----:B------:R-:W-:Y:S05]  /*0fa0*/  @!P0 BRA `(.L_x_13) ;  /* 0x00000000000c8947 */ /* 0x000fea0003800000 */
[----:B------:R-:W0:Y:S02]  /*0fb0*/  LDC.64 R4, c[0x0][0x588] ;  /* 0x00016200ff047b82 */ /* 0x000e240000000a00 */
[----:B0-----:R1:W5:Y:S01]  /*0fc0*/  LDG.E R22, desc[UR36][R4.64] ;  /* 0x0000002404167981 */ /* 0x001362000c1e1900 */
[----:B------:R-:W-:Y:S05]  /*0fd0*/  BRA `(.L_x_12) ;  /* 0x0000000000087947 */ /* 0x000fea0003800000 */
.L_x_13:
[----:B------:R-:W-:Y:S02]  /*0fe0*/  ULDC UR4, c[0x0][0x580] ;  /* 0x0001600000047ab9 */ /* 0x000fe40000000800 */
[----:B------:R-:W-:-:S07]  /*0ff0*/  IMAD.U32 R22, RZ, RZ, UR4 ;  /* 0x00000004ff167e24 */ /* 0x000fce000f8e00ff */
.L_x_12:
[----:B------:R-:W-:Y:S02]  /*1000*/  ULDC.64 UR4, c[0x0][0x5a0] ;  /* 0x0001680000047ab9 */ /* 0x000fe40000000a00 */
[----:B------:R-:W-:-:S04]  /*1010*/  ISETP.NE.U32.AND P0, PT, RZ, UR4, PT ;  /* 0x00000004ff007c0c */ /* 0x000fc8000bf05070 */
[----:B------:R-:W-:-:S13]  /*1020*/  ISETP.NE.AND.EX P0, PT, RZ, UR5, PT, P0 ;  /* 0x00000005ff007c0c */ /* 0x000fda000bf05300 */
[----:B------:R-:W-:Y:S05]  /*1030*/  @!P0 BRA `(.L_x_14) ;  /* 0x00000000001c8947 */ /* 0x000fea0003800000 */
[----:B01----:R-:W0:Y:S02]  /*1040*/  LDC.64 R4, c[0x0][0x5a0] ;  /* 0x00016800ff047b82 */ /* 0x003e240000000a00 */
[----:B0-----:R-:W2:Y:S02]  /*1050*/  LDG.E.64 R4, desc[UR36][R4.64] ;  /* 0x0000002404047981 */ /* 0x001ea4000c1e1b00 */
[----:B--2---:R-:W-:-:S04]  /*1060*/  ISETP.NE.U32.AND P0, PT, R4, RZ, PT ;  /* 0x000000ff0400720c */ /* 0x004fc80003f05070 */
[----:B------:R-:W-:-:S13]  /*1070*/  ISETP.NE.AND.EX P0, PT, R5, RZ, PT, P0 ;  /* 0x000000ff0500720c */ /* 0x000fda0003f05300 */
[----:B------:R-:W-:Y:S05]  /*1080*/  @!P0 BRA `(.L_x_14) ;  /* 0x0000000000088947 */ /* 0x000fea0003800000 */
[----:B------:R0:W5:Y:S01]  /*1090*/  LD.E R90, desc[UR36][R4.64] ;  /* 0x00000024045a7980 */ /* 0x000162000c101900 */
[----:B------:R-:W-:Y:S05]  /*10a0*/  BRA `(.L_x_15) ;  /* 0x0000000000247947 */ /* 0x000fea0003800000 */
.L_x_14:
[----:B------:R-:W-:Y:S02]  /*10b0*/  ULDC.64 UR4, c[0x0][0x590] ;  /* 0x0001640000047ab9 */ /* 0x000fe40000000a00 */
[----:B------:R-:W-:-:S04]  /*10c0*/  ISETP.NE.U32.AND P0, PT, RZ, UR4, PT ;  /* 0x00000004ff007c0c */ /* 0x000fc8000bf05070 */
[----:B------:R-:W-:-:S13]  /*10d0*/  ISETP.NE.AND.EX P0, PT, RZ, UR5, PT, P0 ;  /* 0x00000005ff007c0c */ /* 0x000fda000bf05300 */
[----:B------:R-:W-:Y:S05]  /*10e0*/  @!P0 BRA `(.L_x_16) ;  /* 0x00000000000c8947 */ /* 0x000fea0003800000 */
[----:B------:R-:W2:Y:S02]  /*10f0*/  LDC.64 R90, c[0x0][0x590] ;  /* 0x00016400ff5a7b82 */ /* 0x000ea40000000a00 */
[----:B--2---:R2:W5:Y:S01]  /*1100*/  LDG.E R90, desc[UR36][R90.64] ;  /* 0x000000245a5a7981 */ /* 0x004562000c1e1900 */
[----:B------:R-:W-:Y:S05]  /*1110*/  BRA `(.L_x_15) ;  /* 0x0000000000087947 */ /* 0x000fea0003800000 */
.L_x_16:
[----:B------:R-:W-:Y:S02]  /*1120*/  ULDC UR4, c[0x0][0x584] ;  /* 0x0001610000047ab9 */ /* 0x000fe40000000800 */
[----:B------:R-:W-:-:S07]  /*1130*/  IMAD.U32 R90, RZ, RZ, UR4 ;  /* 0x00000004ff5a7e24 */ /* 0x000fce000f8e00ff */
.L_x_15:
[----:B------:R-:W-:-:S13]  /*1140*/  LOP3.LUT P0, RZ, R3, 0xff, RZ, 0xc0, !PT ;  /* 0x000000ff03ff7812 */ /* 0x000fda000780c0ff */
[----:B------:R-:W-:Y:S05]  /*1150*/  @!P0 EXIT ;  /* 0x000000000000894d */ /* 0x000fea0003800000 */
[----:B------:R-:W3:Y:S01]  /*1160*/  LDC R95, c[0x0][0x658] ;  /* 0x00019600ff5f7b82 */ /* 0x000ee20000000800 */
[----:B------:R-:W-:Y:S01]  /*1170*/  LOP3.LUT R6, R6, 0x1, RZ, 0xc0, !PT ;  /* 0x0000000106067812 */ /* 0x000fe200078ec0ff */
[----:B------:R-:W-:Y:S01]  /*1180*/  ULDC.64 UR6, c[0x0][0x288] ;  /* 0x0000a20000067ab9 */ /* 0x000fe20000000a00 */
[----:B------:R-:W-:Y:S01]  /*1190*/  SHF.R.U32.HI R3, RZ, 0x2, R97 ;  /* 0x00000002ff037819 */ /* 0x000fe20000011661 */
[----:B------:R-:W-:Y:S01]  /*11a0*/  UIADD3 UR4, UR7, 0x3f, URZ ;  /* 0x0000003f07047890 */ /* 0x000fe2000fffe03f */
[----:B------:R-:W-:Y:S01]  /*11b0*/  SHF.R.U32.HI R0, RZ, 0x1, R0 ;  /* 0x00000001ff007819 */ /* 0x000fe20000011600 */
[----:B------:R-:W-:Y:S01]  /*11c0*/  IMAD.SHL.U32 R88, R6, 0x40, RZ ;  /* 0x0000004006587824 */ /* 0x000fe200078e00ff */
[----:B------:R-:W-:Y:S01]  /*11d0*/  LOP3.LUT R3, R3, 0x7, RZ, 0xc0, !PT ;  /* 0x0000000703037812 */ /* 0x000fe200078ec0ff */
[----:B01----:R-:W0:Y:S01]  /*11e0*/  LDC.64 R4, c[0x0][0x5c8] ;  /* 0x00017200ff047b82 */ /* 0x003e220000000a00 */
[----:B------:R-:W-:Y:S01]  /*11f0*/  USHF.R.S32.HI UR5, URZ, 0x1f, UR4 ;  /* 0x0000001f3f057899 */ /* 0x000fe20008011404 */
[----:B------:R-:W-:Y:S01]  /*1200*/  LOP3.LUT R0, R0, 0x30, RZ, 0xc0, !PT ;  /* 0x0000003000007812 */ /* 0x000fe200078ec0ff */
[----:B------:R-:W-:Y:S01]  /*1210*/  IMAD.MOV.U32 R8, RZ, RZ, 0x1 ;  /* 0x00000001ff087424 */ /* 0x000fe200078e00ff */
[--C-:B------:R-:W-:Y:S01]  /*1220*/  LOP3.LUT R88, R88, 0x40, R3.reuse, 0xe2, !PT ;  /* 0x0000004058587812 */ /* 0x100fe200078ee203 */
[----:B------:R-:W-:Y:S01]  /*1230*/  ULEA.HI UR5, UR5, UR4, URZ, 0x6 ;  /* 0x0000000405057291 */ /* 0x000fe2000f8f303f */
[-C--:B------:R-:W-:Y:S01]  /*1240*/  IADD3 R3, RZ, -R0.reuse, -R3 ;  /* 0x80000000ff037210 */ /* 0x080fe20007ffe803 */
[----:B------:R-:W-:Y:S01]  /*1250*/  IMAD.U32 R7, RZ, RZ, UR6 ;  /* 0x00000006ff077e24 */ /* 0x000fe2000f8e00ff */
[----:B------:R-:W1:Y:S01]  /*1260*/  LDC R99, c[0x0][0x600] ;  /* 0x00018000ff637b82 */ /* 0x000e620000000800 */
[----:B------:R-:W-:Y:S01]  /*1270*/  LOP3.LUT R88, R88, R0, RZ, 0xfc, !PT ;  /* 0x0000000058587212 */ /* 0x000fe200078efcff */
[----:B------:R-:W-:Y:S01]  /*1280*/  IMAD.MOV.U32 R0, RZ, RZ, -0x1 ;  /* 0xffffffffff007424 */ /* 0x000fe200078e00ff */
[----:B------:R-:W-:Y:S01]  /*1290*/  USHF.R.S32.HI UR43, URZ, 0x6, UR5 ;  /* 0x000000063f2b7899 */ /* 0x000fe20008011405 */
[C---:B------:R-:W-:Y:S01]  /*12a0*/  LOP3.LUT R96, R97.reuse, 0x3, RZ, 0xc0, !PT ;  /* 0x0000000361607812 */ /* 0x040fe200078ec0ff */
[----:B------:R-:W-:Y:S01]  /*12b0*/  IMAD R3, R6, -0x40, R3 ;  /* 0xffffffc006037824 */ /* 0x000fe200078e0203 */
[C---:B------:R-:W-:Y:S01]  /*12c0*/  LOP3.LUT R98, R97.reuse, 0x80, RZ, 0xc0, !PT ;  /* 0x0000008061627812 */ /* 0x040fe200078ec0ff */
[----:B------:R-:W-:Y:S01]  /*12d0*/  UISETP.LT.AND UP0, UPT, UR43, 0x1, UPT ;  /* 0x000000012b00788c */ /* 0x000fe2000bf01270 */
[-C--:B---3--:R-:W-:Y:S01]  /*12e0*/  SHF.L.U32 R0, R0, R95.reuse, RZ ;  /* 0x0000005f00007219 */ /* 0x088fe200000006ff */
[----:B------:R-:W-:Y:S01]  /*12f0*/  ULDC UR4, c[0x0][0x284] ;  /* 0x0000a10000047ab9 */ /* 0x000fe20000000800 */
[----:B------:R-:W-:Y:S01]  /*1300*/  IMAD R96, R96, -0x2, R7 ;  /* 0xfffffffe60607824 */ /* 0x000fe200078e0207 */
[----:B------:R-:W-:Y:S01]  /*1310*/  USEL UR44, UR43, 0x1, UP0 ;  /* 0x000000012b2c7887 */ /* 0x000fe20008000000 */
[----:B------:R-:W-:Y:S01]  /*1320*/  SHF.L.U32 R95, R8, R95, RZ ;  /* 0x0000005f085f7219 */ /* 0x000fe200000006ff */
[----:B------:R-:W-:Y:S01]  /*1330*/  IMAD.SHL.U32 R97, R97, 0x2, RZ ;  /* 0x0000000261617824 */ /* 0x000fe200078e00ff */
[----:B------:R-:W-:Y:S01]  /*1340*/  LOP3.LUT R117, R18, 0x1, RZ, 0xfc, !PT ;  /* 0x0000000112757812 */ /* 0x000fe200078efcff */
[----:B------:R-:W-:Y:S01]  /*1350*/  VIADD R101, R3, UR4 ;  /* 0x0000000403657c36 */ /* 0x000fe20008000000 */
[C-C-:B0-----:R-:W-:Y:S01]  /*1360*/  SHF.L.U64.HI R93, R4.reuse, 0x7, R5.reuse ;  /* 0x00000007045d7819 */ /* 0x141fe20000010205 */
[C---:B------:R-:W-:Y:S01]  /*1370*/  IMAD.SHL.U32 R92, R4.reuse, 0x80, RZ ;  /* 0x00000080045c7824 */ /* 0x040fe200078e00ff */
[C---:B------:R-:W-:Y:S01]  /*1380*/  SHF.L.U64.HI R94, R4.reuse, 0x3, R5 ;  /* 0x00000003045e7819 */ /* 0x040fe20000010205 */
[----:B--2---:R-:W-:Y:S01]  /*1390*/  IMAD.SHL.U32 R91, R4, 0x8, RZ ;  /* 0x00000008045b7824 */ /* 0x004fe200078e00ff */
[----:B------:R-:W-:Y:S01]  /*13a0*/  SHF.R.U32.HI R98, RZ, 0x7, R98 ;  /* 0x00000007ff627819 */ /* 0x000fe20000011662 */
[----:B------:R-:W-:Y:S01]  /*13b0*/  IMAD.MOV.U32 R89, RZ, RZ, RZ ;  /* 0x000000ffff597224 */ /* 0x000fe200078e00ff */
[----:B------:R-:W-:Y:S01]  /*13c0*/  LOP3.LUT R100, RZ, R0, RZ, 0x33, !PT ;  /* 0x00000000ff647212 */ /* 0x000fe200078e33ff */
[----:B------:R-:W-:Y:S01]  /*13d0*/  UIADD3 UR44, UR43, -UR44, URZ ;  /* 0x8000002c2b2c7290 */ /* 0x000fe2000fffe03f */
[----:B-1----:R-:W-:Y:S01]  /*13e0*/  VIADD R99, R99, 0xffffffff ;  /* 0xffffffff63637836 */ /* 0x002fe20000000000 */
[----:B------:R-:W-:Y:S01]  /*13f0*/  UMOV UR40, URZ ;  /* 0x0000003f00287c82 */ /* 0x000fe20008000000 */
[----:B------:R-:W-:-:S09]  /*1400*/  UMOV UR42, URZ ;  /* 0x0000003f002a7c82 */ /* 0x000fd20008000000 */
.L_x_160:
[----:B0-----:R-:W0:Y:S01]  /*1410*/  SHFL.IDX PT, R0, R98, RZ, 0x1f ;  /* 0x00001fff62007589 */ /* 0x001e2200000e0000 */
[----:B-1----:R-:W1:Y:S01]  /*1420*/  S2UR UR7, SR_CgaCtaId ;  /* 0x00000000000779c3 */ /* 0x002e620000008800 */
[----:B------:R-:W-:Y:S01]  /*1430*/  UMOV UR6, 0x400 ;  /* 0x0000040000067882 */ /* 0x000fe20000000000 */
[----:B0-----:R-:W-:Y:S01]  /*1440*/  R2UR UR4, R0 ;  /* 0x00000000000472ca */ /* 0x001fe200000e0000 */
[----:B-1----:R-:W-:-:S12]  /*1450*/  ULEA UR6, UR7, UR6, 0x18 ;  /* 0x0000000607067291 */ /* 0x002fd8000f8ec03f */
[----:B------:R-:W-:-:S04]  /*1460*/  ULEA.HI UR5, UR4, UR4, URZ, 0x1 ;  /* 0x0000000404057291 */ /* 0x000fc8000f8f083f */
[----:B------:R-:W-:-:S04]  /*1470*/  ULOP3.LUT UR5, UR5, 0x7fffe, URZ, 0xc0, !UPT ;  /* 0x0007fffe05057892 */ /* 0x000fc8000f8ec03f */
[----:B------:R-:W-:-:S03]  /*1480*/  UIADD3 UR5, UR4, -UR5, URZ ;  /* 0x8000000504057290 */ /* 0x000fc6000fffe03f */
[----:B------:R-:W-:Y:S01]  /*1490*/  ULDC UR4, c[0x0][0x28c] ;  /* 0x0000a30000047ab9 */ /* 0x000fe20000000800 */
[----:B------:R-:W-:Y:S01]  /*14a0*/  ULEA UR5, UR5, UR6, 0xd ;  /* 0x0000000605057291 */ /* 0x000fe2000f8e683f */
[----:B------:R-:W-:-:S03]  /*14b0*/  ISETP.LT.AND P0, PT, RZ, UR4, PT ;  /* 0x00000004ff007c0c */ /* 0x000fc6000bf01270 */
[----:B------:R-:W-:-:S04]  /*14c0*/  UIADD3 UR5, UR5, 0x100, URZ ;  /* 0x0000010005057890 */ /* 0x000fc8000fffe03f */
[----:B------:R-:W-:-:S04]  /*14d0*/  USHF.R.U32.HI UR5, URZ, 0x4, UR5 ;  /* 0x000000043f057899 */ /* 0x000fc80008011605 */
[----:B------:R-:W-:-:S04]  /*14e0*/  ULOP3.LUT UR5, UR5, 0x3fff, URZ, 0xc0, !UPT ;  /* 0x00003fff05057892 */ /* 0x000fc8000f8ec03f */
[----:B------:R-:W-:Y:S01]  /*14f0*/  ULOP3.LUT UR45, UR5, 0x10000, URZ, 0xfc, !UPT ;  /* 0x00010000052d7892 */ /* 0x000fe2000f8efc3f */
[----:B--23-5:R-:W-:Y:S11]  /*1500*/  @P0 BRA `(.L_x_17) ;  /* 0x0000000000400947 */ /* 0x02cff60003800000 */
[----:B------:R-:W-:Y:S01]  /*1510*/  MOV R0, 0x0 ;  /* 0x0000000000007802 */ /* 0x000fe20000000f00 */
[----:B------:R-:W-:Y:S01]  /*1520*/  ULDC.64 UR4, c[0x4][0x68] ;  /* 0x01001a0000047ab9 */ /* 0x000fe20000000a00 */
[----:B------:R-:W-:Y:S01]  /*1530*/  ULDC.64 UR6, c[0x4][0x8] ;  /* 0x0100020000067ab9 */ /* 0x000fe20000000a00 */
[----:B------:R-:W-:Y:S01]  /*1540*/  IMAD.U32 R4, RZ, RZ, UR4 ;  /* 0x00000004ff047e24 */ /* 0x000fe2000f8e00ff */
[----:B------:R0:W1:Y:S01]  /*1550*/  LDC.64 R14, c[0x4][R0] ;  /* 0x01000000000e7b82 */ /* 0x0000620000000a00 */
[----:B------:R-:W-:Y:S01]  /*1560*/  IMAD.U32 R5, RZ, RZ, UR5 ;  /* 0x00000005ff057e24 */ /* 0x000fe2000f8e00ff */
[----:B------:R-:W-:Y:S01]  /*1570*/  ULDC.64 UR4, c[0x4][0x70] ;  /* 0x01001c0000047ab9 */ /* 0x000fe20000000a00 */
[----:B------:R-:W-:Y:S02]  /*1580*/  IMAD.U32 R10, RZ, RZ, UR6 ;  /* 0x00000006ff0a7e24 */ /* 0x000fe4000f8e00ff */
[----:B------:R-:W-:Y:S02]  /*1590*/  IMAD.U32 R6, RZ, RZ, UR4 ;  /* 0x00000004ff067e24 */ /* 0x000fe4000f8e00ff */
[----:B------:R-:W-:-:S02]  /*15a0*/  IMAD.U32 R7, RZ, RZ, UR5 ;  /* 0x00000005ff077e24 */ /* 0x000fc4000f8e00ff */
[----:B------:R-:W-:Y:S02]  /*15b0*/  IMAD.U32 R11, RZ, RZ, UR7 ;  /* 0x00000007ff0b7e24 */ /* 0x000fe4000f8e00ff */
[----:B------:R-:W-:Y:S02]  /*15c0*/  IMAD.MOV.U32 R8, RZ, RZ, 0x1e1 ;  /* 0x000001e1ff087424 */ /* 0x000fe400078e00ff */
[----:B------:R-:W-:Y:S02]  /*15d0*/  IMAD.MOV.U32 R12, RZ, RZ, 0x1 ;  /* 0x00000001ff0c7424 */ /* 0x000fe400078e00ff */
[----:B0-----:R-:W-:-:S07]  /*15e0*/  IMAD.MOV.U32 R13, RZ, RZ, RZ ;  /* 0x000000ffff0d7224 */ /* 0x001fce00078e00ff */
[----:B------:R-:W-:-:S07]  /*15f0*/  LEPC R20, `(.L_x_17) ;  /* 0x000000001014794e */ /* 0x000fce0000000000 */
[----:B-1---5:R-:W-:Y:S05]  /*1600*/  CALL.ABS.NOINC R14 ;  /* 0x000000000e007343 */ /* 0x022fea0003c00000 */
.L_x_17:
[----:B------:R-:W-:-:S13]  /*1610*/  ISETP.NE.AND P0, PT, R117, 0x3, PT ;  /* 0x000000037500780c */ /* 0x000fda0003f05270 */
[----:B------:R-:W-:Y:S05]  /*1620*/  @!P0 BRA `(.L_x_18) ;  /* 0x0000000000048947 */ /* 0x000fea0003800000 */
[----:B------:R-:W-:Y:S01]  /*1630*/  BPT.TRAP 0x1 ;  /* 0x000000040000795c */ /* 0x000fe20000300000 */
.L_x_18:
[----:B------:R-:W0:Y:S01]  /*1640*/  S2UR UR5, SR_CgaCtaId ;  /* 0x00000000000579c3 */ /* 0x000e220000008800 */
[----:B------:R-:W-:Y:S01]  /*1650*/  UMOV UR4, 0x400 ;  /* 0x0000040000047882 */ /* 0x000fe20000000000 */
[----:B------:R-:W-:Y:S02]  /*1660*/  IMAD.U32 R0, RZ, RZ, UR40 ;  /* 0x00000028ff007e24 */ /* 0x000fe4000f8e00ff */
[----:B------:R-:W-:-:S03]  /*1670*/  IMAD.U32 R3, RZ, RZ, UR42 ;  /* 0x0000002aff037e24 */ /* 0x000fc6000f8e00ff */
[----:B------:R-:W-:Y:S01]  /*1680*/  SHF.L.U32 R0, R0, 0x1f, RZ ;  /* 0x0000001f00007819 */ /* 0x000fe200000006ff */
[----:B0-----:R-:W-:-:S06]  /*1690*/  ULEA UR4, UR5, UR4, 0x18 ;  /* 0x0000000405047291 */ /* 0x001fcc000f8ec03f */
[----:B------:R-:W-:-:S04]  /*16a0*/  IMAD.U32 R6, RZ, RZ, UR4 ;  /* 0x00000004ff067e24 */ /* 0x000fc8000f8e00ff */
[----:B------:R-:W-:-:S04]  /*16b0*/  IMAD R3, R3, 0x8, R6 ;  /* 0x0000000803037824 */ /* 0x000fc800078e0206 */
[----:B------:R0:W1:Y:S01]  /*16c0*/  SYNCS.PHASECHK.TRANS64.TRYWAIT P1, [R3+URZ], R0 ;  /* 0x00000000030075a7 */ /* 0x000062000802017f */
[----:B------:R-:W-:Y:S05]  /*16d0*/  @!P0 BRA `(.L_x_19) ;  /* 0x0000000000048947 */ /* 0x000fea0003800000 */
[----:B------:R-:W-:Y:S01]  /*16e0*/  BPT.TRAP 0x1 ;  /* 0x000000040000795c */ /* 0x000fe20000300000 */
.L_x_19:
[----:B------:R-:W-:-:S05]  /*16f0*/  IMAD.U32 R4, RZ, RZ, UR44 ;  /* 0x0000002cff047e24 */ /* 0x000fca000f8e00ff */
[----:B------:R-:W-:Y:S01]  /*1700*/  ISETP.GE.AND P2, PT, R4, 0x1, PT ;  /* 0x000000010400780c */ /* 0x000fe20003f46270 */
[----:B-1----:R-:W-:-:S12]  /*1710*/  @P1 BRA `(.L_x_20) ;  /* 0x0000000000081947 */ /* 0x002fd80003800000 */
[----:B------:R-:W1:Y:S02]  /*1720*/  SYNCS.PHASECHK.TRANS64.TRYWAIT P1, [R3+URZ], R0 ;  /* 0x00000000030075a7 */ /* 0x000e64000802017f */
[----:B-1----:R-:W-:Y:S05]  /*1730*/  @!P1 BRA `(.L_x_21) ;  /* 0x0000007400a49947 */ /* 0x002fea0003800000 */
.L_x_20:
[----:B------:R-:W-:Y:S05]  /*1740*/  WARPSYNC.ALL ;  /* 0x0000000000007948 */ /* 0x000fea0003800000 */
[----:B------:R-:W-:Y:S01]  /*1750*/  R2UR UR4, R6 ;  /* 0x00000000060472ca */ /* 0x000fe200000e0000 */
[----:B------:R-:W-:Y:S01]  /*1760*/  ULEA UR8, UR42, UR45, 0xc ;  /* 0x0000002d2a087291 */ /* 0x000fe2000f8e603f */
[----:B------:R-:W-:Y:S01]  /*1770*/  WARPGROUP.ARRIVE ;  /* 0x00000000000079c5 */ /* 0x000fe20000000000 */
[----:B------:R-:W-:Y:S01]  /*1780*/  UMOV UR9, 0x40000040 ;  /* 0x4000004000097882 */ /* 0x000fe20000000000 */
[----:B------:R-:W-:Y:S01]  /*1790*/  UMOV UR11, 0x40000040 ;  /* 0x40000040000b7882 */ /* 0x000fe20000000000 */
[----:B------:R-:W-:Y:S01]  /*17a0*/  UIADD3 UR12, UR8, 0x400, URZ ;  /* 0x00000400080c7890 */ /* 0x000fe2000fffe03f */
[----:B------:R-:W-:Y:S01]  /*17b0*/  UMOV UR15, UR11 ;  /* 0x0000000b000f7c82 */ /* 0x000fe20008000000 */
[----:B------:R-:W-:Y:S01]  /*17c0*/  UMOV UR13, 0x40000040 ;  /* 0x40000040000d7882 */ /* 0x000fe20000000000 */
[----:B------:R-:W-:-:S05]  /*17d0*/  UIADD3 UR5, UR8, 0x402, URZ ;  /* 0x0000040208057890 */ /* 0x000fca000fffe03f */
[----:B------:R-:W-:-:S04]  /*17e0*/  UIADD3 UR4, UR4, 0x20100, URZ ;  /* 0x0002010004047890 */ /* 0x000fc8000fffe03f */
[----:B------:R-:W-:-:S04]  /*17f0*/  USHF.R.U32.HI UR4, URZ, 0x4, UR4 ;  /* 0x000000043f047899 */ /* 0x000fc80008011604 */
[----:B------:R-:W-:-:S04]  /*1800*/  ULOP3.LUT UR4, UR4, 0x3fff, URZ, 0xc0, !UPT ;  /* 0x00003fff04047892 */ /* 0x000fc8000f8ec03f */
[----:B------:R-:W-:-:S04]  /*1810*/  ULOP3.LUT UR4, UR4, 0x10000, URZ, 0xfc, !UPT ;  /* 0x0001000004047892 */ /* 0x000fc8000f8efc3f */
[----:B------:R-:W-:-:S07]  /*1820*/  ULEA UR6, UR42, UR4, 0xa ;  /* 0x000000042a067291 */ /* 0x000fce000f8e503f */
[----:B------:R-:W-:Y:S02]  /*1830*/  UMOV UR10, UR6 ;  /* 0x00000006000a7c82 */ /* 0x000fe40008000000 */
[----:B------:R-:W-:Y:S01]  /*1840*/  HGMMA.64x64x8.F32.TF32 R56, gdesc[UR8], RZ, !UPT, gsb0 ;  /* 0x04e00000083879f0 */ /* 0x000fe2000c0028ff */
[----:B------:R-:W-:Y:S01]  /*1850*/  UMOV UR14, UR10 ;  /* 0x0000000a000e7c82 */ /* 0x000fe20008000000 */
[----:B------:R-:W-:Y:S01]  /*1860*/  UIADD3 UR10, UR6, 0x206, URZ ;  /* 0x00000206060a7890 */ /* 0x000fe2000fffe03f */
[----:B------:R-:W-:Y:S01]  /*1870*/  UMOV UR9, 0x40000040 ;  /* 0x4000004000097882 */ /* 0x000fe20000000000 */
[----:B------:R-:W-:Y:S01]  /*1880*/  UMOV UR11, 0x40000040 ;  /* 0x40000040000b7882 */ /* 0x000fe20000000000 */
[----:B------:R-:W-:Y:S02]  /*1890*/  WARPGROUP.DEPBAR.LE gsb0, 0x0 ;  /* 0x00008000000079c5 */ /* 0x000fe40000010000 */
[----:B------:R-:W-:-:S06]  /*18a0*/  WARPGROUP.ARRIVE ;  /* 0x00000000000079c5 */ /* 0x000fcc0000000000 */
[----:B------:R-:W-:Y:S01]  /*18b0*/  HGMMA.64x64x8.F32.TF32 R24, gdesc[UR12], RZ, !UPT, gsb0 ;  /* 0x04e000000c1879f0 */ /* 0x000fe2000c0028ff */
[----:B------:R-:W-:Y:S02]  /*18c0*/  UIADD3 UR12, UR8, 0x2, URZ ;  /* 0x00000002080c7890 */ /* 0x000fe4000fffe03f */
[----:B------:R-:W-:Y:S01]  /*18d0*/  UIADD3 UR14, UR6, 0x2, URZ ;  /* 0x00000002060e7890 */ /* 0x000fe2000fffe03f */
[----:B------:R-:W-:Y:S01]  /*18e0*/  UMOV UR13, 0x40000040 ;  /* 0x40000040000d7882 */ /* 0x000fe20000000000 */
[----:B------:R-:W-:Y:S01]  /*18f0*/  UMOV UR15, 0x40000040 ;  /* 0x40000040000f7882 */ /* 0x000fe20000000000 */
[----:B------:R-:W-:Y:S02]  /*1900*/  WARPGROUP.DEPBAR.LE gsb0, 0x0 ;  /* 0x00008000000079c5 */ /* 0x000fe40000010000 */
[----:B------:R-:W-:-:S06]  /*1910*/  WARPGROUP.ARRIVE ;  /* 0x00000000000079c5 */ /* 0x000fcc0000000000 */
[----:B------:R-:W-:Y:S01]  /*1920*/  HGMMA.64x64x8.F32.TF32 R56, gdesc[UR12], R56, gsb0 ;  /* 0x04e000000c3879f0 */ /* 0x000fe20008002838 */
[----:B------:R-:W-:Y:S01]  /*1930*/  UMOV UR12, UR5 ;  /* 0x00000005000c7c82 */ /* 0x000fe20008000000 */
[----:B------:R-:W-:Y:S01]  /*1940*/  UMOV UR13, 0x40000040 ;  /* 0x40000040000d7882 */ /* 0x000fe20000000000 */
[----:B------:R-:W-:Y:S01]  /*1950*/  UIADD3 UR5, UR8, 0x404, URZ ;  /* 0x0000040408057890 */ /* 0x000fe2000fffe03f */
[----:B------:R-:W-:Y:S02]  /*1960*/  WARPGROUP.DEPBAR.LE gsb0, 0x0 ;  /* 0x00008000000079c5 */ /* 0x000fe40000010000 */
[----:B------:R-:W-:-:S06]  /*1970*/  WARPGROUP.ARRIVE ;  /* 0x00000000000079c5 */ /* 0x000fcc0000000000 */
[----:B------:R-:W-:Y:S01]  /*1980*/  HGMMA.64x64x8.F32.TF32 R24, gdesc[UR12], R24, gsb0 ;  /* 0x04e000000c1879f0 */ /* 0x000fe20008002818 */
        /* <DEDUP_REMOVED lines=56> */
[----:B------:R-:W-:Y:S01]  /*1d10*/  UIADD3 UR6, UR8, 0xc06, URZ ;  /* 0x00000c0608067890 */ /* 0x000fe2000fffe03f */
[----:B------:R-:W-:Y:S02]  /*1d20*/  WARPGROUP.DEPBAR.LE gsb0, 0x0 ;  /* 0x00008000000079c5 */ /* 0x000fe40000010000 */
[----:B------:R-:W-:-:S06]  /*1d30*/  WARPGROUP.ARRIVE ;  /* 0x00000000000079c5 */ /* 0x000fcc0000000000 */
[----:B------:R-:W-:Y:S01]  /*1d40*/  HGMMA.64x64x8.F32.TF32 R56, gdesc[UR12], R56, gsb0 ;  /* 0x04e000000c3879f0 */ /* 0x000fe20008002838 */
[----:B------:R-:W-:Y:S01]  /*1d50*/  UMOV UR12, UR5 ;  /* 0x00000005000c7c82 */ /* 0x000fe20008000000 */
[----:B------:R-:W-:Y:S01]  /*1d60*/  UMOV UR13, 0x40000040 ;  /* 0x40000040000d7882 */ /* 0x000fe20000000000 */
[----:B------:R-:W-:-:S07]  /*1d70*/  UIADD3 UR5, UR8, 0x806, URZ ;  /* 0x0000080608057890 */ /* 0x000fce000fffe03f */
[----:B------:R-:W-:Y:S01]  /*1d80*/  UMOV UR8, UR5 ;  /* 0x0000000500087c82 */ /* 0x000fe20008000000 */
[----:B------:R-:W-:Y:S02]  /*1d90*/  WARPGROUP.DEPBAR.LE gsb0, 0x0 ;  /* 0x00008000000079c5 */ /* 0x000fe40000010000 */
[----:B------:R-:W-:-:S06]  /*1da0*/  WARPGROUP.ARRIVE ;  /* 0x00000000000079c5 */ /* 0x000fcc0000000000 */
[----:B------:R-:W-:Y:S03]  /*1db0*/  HGMMA.64x64x8.F32.TF32 R24, gdesc[UR12], R24, gsb0 ;  /* 0x04e000000c1879f0 */ /* 0x000fe60008002818 */
[----:B------:R-:W-:Y:S02]  /*1dc0*/  WARPGROUP.DEPBAR.LE gsb0, 0x0 ;  /* 0x00008000000079c5 */ /* 0x000fe40000010000 */
[----:B------:R-:W-:-:S06]  /*1dd0*/  WARPGROUP.ARRIVE ;  /* 0x00000000000079c5 */ /* 0x000fcc0000000000 */
[----:B------:R-:W-:Y:S01]  /*1de0*/  HGMMA.64x64x8.F32.TF32 R56, gdesc[UR8], R56, gsb0 ;  /* 0x04e00000083879f0 */ /* 0x000fe20008002838 */
[----:B------:R-:W-:Y:S01]  /*1df0*/  UMOV UR8, UR6 ;  /* 0x0000000600087c82 */ /* 0x000fe20008000000 */
[----:B------:R-:W-:Y:S01]  /*1e00*/  UMOV UR9, 0x40000040 ;  /* 0x4000004000097882 */ /* 0x000fe20000000000 */
[----:B------:R-:W-:Y:S02]  /*1e10*/  WARPGROUP.DEPBAR.LE gsb0, 0x0 ;  /* 0x00008000000079c5 */ /* 0x000fe40000010000 */
[----:B------:R-:W-:-:S06]  /*1e20*/  WARPGROUP.ARRIVE ;  /* 0x00000000000079c5 */ /* 0x000fcc0000000000 */
[----:B------:R-:W-:Y:S03]  /*1e30*/  HGMMA.64x64x8.F32.TF32 R24, gdesc[UR8], R24, gsb0 ;  /* 0x04e00000081879f0 */ /* 0x000fe60008002818 */
[----:B------:R-:W-:Y:S02]  /*1e40*/  WARPGROUP.DEPBAR.LE gsb0, 0x0 ;  /* 0x00008000000079c5 */ /* 0x000fe40000010000 */
[----:B------:R-:W-:Y:S05]  /*1e50*/  @!P2 BRA `(.L_x_22) ;  /* 0x000000080058a947 */ /* 0x000fea0003800000 */
[----:B------:R-:W-:Y:S01]  /*1e60*/  UIADD3 UR5, UR42, 0x1, URZ ;  /* 0x000000012a057890 */ /* 0x000fe2000fffe03f */
[----:B01----:R-:W-:Y:S02]  /*1e70*/  IMAD.U32 R0, RZ, RZ, UR44 ;  /* 0x0000002cff007e24 */ /* 0x003fe4000f8e00ff */
[----:B------:R-:W-:Y:S01]  /*1e80*/  IMAD.U32 R3, RZ, RZ, UR42 ;  /* 0x0000002aff037e24 */ /* 0x000fe2000f8e00ff */
[----:B------:R-:W-:-:S04]  /*1e90*/  UISETP.NE.AND UP0, UPT, UR5, 0x2, UPT ;  /* 0x000000020500788c */ /* 0x000fc8000bf05270 */
[----:B------:R-:W-:Y:S02]  /*1ea0*/  USEL UR6, URZ, 0x1, UP0 ;  /* 0x000000013f067887 */ /* 0x000fe40008000000 */
[----:B------:R-:W-:Y:S02]  /*1eb0*/  USEL UR5, UR5, URZ, UP0 ;  /* 0x0000003f05057287 */ /* 0x000fe40008000000 */
[----:B------:R-:W-:-:S06]  /*1ec0*/  ULOP3.LUT UR6, UR40, UR6, URZ, 0x3c, !UPT ;  /* 0x0000000628067292 */ /* 0x000fcc000f8e3c3f */
[----:B------:R-:W-:-:S07]  /*1ed0*/  IMAD.U32 R7, RZ, RZ, UR6 ;  /* 0x00000006ff077e24 */ /* 0x000fce000f8e00ff */
.L_x_29:
[----:B------:R-:W-:Y:S05]  /*1ee0*/  @!P0 BRA `(.L_x_23) ;  /* 0x0000000000048947 */ /* 0x000fea0003800000 */
[----:B------:R-:W-:Y:S01]  /*1ef0*/  BPT.TRAP 0x1 ;  /* 0x000000040000795c */ /* 0x000fe20000300000 */
.L_x_23:
[----:B------:R-:W0:Y:S01]  /*1f00*/  S2UR UR7, SR_CgaCtaId ;  /* 0x00000000000779c3 */ /* 0x000e220000008800 */
[----:B------:R-:W-:Y:S01]  /*1f10*/  UMOV UR6, 0x400 ;  /* 0x0000040000067882 */ /* 0x000fe20000000000 */
[----:B------:R-:W-:Y:S01]  /*1f20*/  IMAD.U32 R5, RZ, RZ, UR5 ;  /* 0x00000005ff057e24 */ /* 0x000fe2000f8e00ff */
[----:B------:R-:W-:Y:S01]  /*1f30*/  SHF.L.U32 R4, R7, 0x1f, RZ ;  /* 0x0000001f07047819 */ /* 0x000fe200000006ff */
[----:B0-----:R-:W-:-:S06]  /*1f40*/  ULEA UR6, UR7, UR6, 0x18 ;  /* 0x0000000607067291 */ /* 0x001fcc000f8ec03f */
[----:B------:R-:W-:-:S04]  /*1f50*/  IMAD.U32 R6, RZ, RZ, UR6 ;  /* 0x00000006ff067e24 */ /* 0x000fc8000f8e00ff */
[----:B------:R-:W-:-:S04]  /*1f60*/  IMAD R5, R5, 0x8, R6 ;  /* 0x0000000805057824 */ /* 0x000fc800078e0206 */
[----:B------:R0:W1:Y:S01]  /*1f70*/  SYNCS.PHASECHK.TRANS64.TRYWAIT P1, [R5+URZ], R4 ;  /* 0x00000004050075a7 */ /* 0x000062000802017f */
[----:B------:R-:W-:Y:S05]  /*1f80*/  @!P0 BRA `(.L_x_24) ;  /* 0x0000000000048947 */ /* 0x000fea0003800000 */
[----:B------:R-:W-:Y:S01]  /*1f90*/  BPT.TRAP 0x1 ;  /* 0x000000040000795c */ /* 0x000fe20000300000 */
.L_x_24:
[----:B-1----:R-:W-:Y:S05]  /*1fa0*/  @P1 BRA `(.L_x_25) ;  /* 0x0000000000081947 */ /* 0x002fea0003800000 */
[----:B------:R-:W1:Y:S02]  /*1fb0*/  SYNCS.PHASECHK.TRANS64.TRYWAIT P1, [R5+URZ], R4 ;  /* 0x00000004050075a7 */ /* 0x000e64000802017f */
[----:B-1----:R-:W-:Y:S05]  /*1fc0*/  @!P1 BRA `(.L_x_26) ;  /* 0x0000006c00949947 */ /* 0x002fea0003800000 */
.L_x_25:
[----:B------:R-:W-:Y:S01]  /*1fd0*/  ULEA UR8, UR5, UR4, 0xa ;  /* 0x0000000405087291 */ /* 0x000fe2000f8e503f */
[----:B------:R-:W-:Y:S01]  /*1fe0*/  WARPGROUP.ARRIVE ;  /* 0x00000000000079c5 */ /* 0x000fe20000000000 */
[----:B------:R-:W-:Y:S01]  /*1ff0*/  ULEA UR6, UR5, UR45, 0xc ;  /* 0x0000002d05067291 */ /* 0x000fe2000f8e603f */
[----:B------:R-:W-:Y:S01]  /*2000*/  UMOV UR15, 0x40000040 ;  /* 0x40000040000f7882 */ /* 0x000fe20000000000 */
[----:B------:R-:W-:Y:S02]  /*2010*/  UMOV UR13, 0x40000040 ;  /* 0x40000040000d7882 */ /* 0x000fe40000000000 */
[----:B------:R-:W-:Y:S01]  /*2020*/  UIADD3 UR7, UR6, 0x400, URZ ;  /* 0x0000040006077890 */ /* 0x000fe2000fffe03f */
[----:B------:R-:W-:Y:S02]  /*2030*/  UMOV UR14, UR8 ;  /* 0x00000008000e7c82 */ /* 0x000fe40008000000 */
[----:B------:R-:W-:Y:S01]  /*2040*/  UMOV UR12, UR6 ;  /* 0x00000006000c7c82 */ /* 0x000fe20008000000 */
[----:B------:R-:W-:Y:S01]  /*2050*/  UIADD3 UR10, UR8, 0x206, URZ ;  /* 0x00000206080a7890 */ /* 0x000fe2000fffe03f */
[----:B------:R-:W-:Y:S01]  /*2060*/  HGMMA.64x64x8.F32.TF32 R56, gdesc[UR12], R56, gsb0 ;  /* 0x04e000000c3879f0 */ /* 0x000fe20008002838 */
[----:B------:R-:W-:Y:S01]  /*2070*/  UMOV UR13, 0x40000040 ;  /* 0x40000040000d7882 */ /* 0x000fe20000000000 */
[----:B------:R-:W-:Y:S01]  /*2080*/  UMOV UR12, UR7 ;  /* 0x00000007000c7c82 */ /* 0x000fe20008000000 */
[----:B------:R-:W-:Y:S01]  /*2090*/  UIADD3 UR7, UR6, 0x402, URZ ;  /* 0x0000040206077890 */ /* 0x000fe2000fffe03f */
[----:B------:R-:W-:Y:S01]  /*20a0*/  UMOV UR11, 0x40000040 ;  /* 0x40000040000b7882 */ /* 0x000fe20000000000 */
[----:B------:R-:W-:Y:S01]  /*20b0*/  UMOV UR9, 0x40000040 ;  /* 0x4000004000097882 */ /* 0x000fe20000000000 */
[----:B------:R-:W-:-:S02]  /*20c0*/  WARPGROUP.DEPBAR.LE gsb0, 0x0 ;  /* 0x00008000000079c5 */ /* 0x000fc40000010000 */
        /* <DEDUP_REMOVED lines=71> */
[----:B------:R-:W-:Y:S02]  /*2540*/  UIADD3 UR8, UR6, 0x806, URZ ;  /* 0x0000080606087890 */ /* 0x000fe4000fffe03f */
[----:B------:R-:W-:Y:S01]  /*2550*/  UIADD3 UR6, UR6, 0xc06, URZ ;  /* 0x00000c0606067890 */ /* 0x000fe2000fffe03f */
        /* <DEDUP_REMOVED lines=18> */
[----:B------:R-:W-:Y:S01]  /*2680*/  BPT.TRAP 0x1 ;  /* 0x000000040000795c */ /* 0x000fe20000300000 */
.L_x_27:
[----:B------:R-:W-:-:S13]  /*2690*/  ISETP.NE.AND P1, PT, R116, RZ, PT ;  /* 0x000000ff7400720c */ /* 0x000fda0003f25270 */
[----:B01----:R-:W-:-:S04]  /*26a0*/  @P1 IMAD R4, R3, 0x8, R6 ;  /* 0x0000000803041824 */ /* 0x003fc800078e0206 */
[----:B------:R-:W-:-:S05]  /*26b0*/  @P1 VIADD R4, R4, 0x10 ;  /* 0x0000001004041836 */ /* 0x000fca0000000000 */
[----:B------:R-:W-:-:S04]  /*26c0*/  @P1 PRMT R4, R19, 0x654, R4 ;  /* 0x0000065413041816 */ /* 0x000fc80000000004 */
[----:B------:R0:W-:Y:S01]  /*26d0*/  @P1 SYNCS.ARRIVE.TRANS64.RED.A1T0 RZ, [R4+URZ], RZ ;  /* 0x000000ff04ff19a7 */ /* 0x0001e2000810043f */
[----:B------:R-:W-:-:S13]  /*26e0*/  ISETP.GT.U32.AND P1, PT, R18, 0x1, PT ;  /* 0x000000011200780c */ /* 0x000fda0003f24070 */
[----:B0-----:R-:W-:Y:S05]  /*26f0*/  @P1 BRA `(.L_x_28) ;  /* 0x0000000000041947 */ /* 0x001fea0003800000 */
[----:B------:R-:W-:Y:S01]  /*2700*/  BPT.TRAP 0x1 ;  /* 0x000000040000795c */ /* 0x000fe20000300000 */
.L_x_28:
[----:B------:R-:W-:Y:S01]  /*2710*/  UIADD3 UR5, UR5, 0x1, URZ ;  /* 0x0000000105057890 */ /* 0x000fe2000fffe03f */
[C---:B------:R-:W-:Y:S01]  /*2720*/  ISETP.GT.AND P2, PT, R0.reuse, 0x1, PT ;  /* 0x000000010000780c */ /* 0x040fe20003f44270 */
[----:B------:R-:W-:Y:S02]  /*2730*/  VIADD R3, R3, 0x1 ;  /* 0x0000000103037836 */ /* 0x000fe40000000000 */
[----:B------:R-:W-:Y:S01]  /*2740*/  UISETP.NE.AND UP0, UPT, UR5, 0x2, UPT ;  /* 0x000000020500788c */ /* 0x000fe2000bf05270 */
[----:B------:R-:W-:Y:S02]  /*2750*/  VIADD R0, R0, 0xffffffff ;  /* 0xffffffff00007836 */ /* 0x000fe40000000000 */
[C---:B------:R-:W-:Y:S01]  /*2760*/  ISETP.NE.AND P1, PT, R3.reuse, 0x2, PT ;  /* 0x000000020300780c */ /* 0x040fe20003f25270 */
[----:B------:R-:W-:Y:S02]  /*2770*/  USEL UR6, URZ, 0x1, UP0 ;  /* 0x000000013f067887 */ /* 0x000fe40008000000 */
[----:B------:R-:W-:Y:S01]  /*2780*/  USEL UR5, UR5, URZ, UP0 ;  /* 0x0000003f05057287 */ /* 0x000fe20008000000 */
[----:B------:R-:W-:-:S03]  /*2790*/  SEL R3, R3, RZ, P1 ;  /* 0x000000ff03037207 */ /* 0x000fc60000800000 */
[----:B------:R-:W-:Y:S01]  /*27a0*/  LOP3.LUT R7, R7, UR6, RZ, 0x3c, !PT ;  /* 0x0000000607077c12 */ /* 0x000fe2000f8e3cff */
[----:B------:R-:W-:Y:S07]  /*27b0*/  @P2 BRA `(.L_x_29) ;  /* 0xfffffff400c82947 */ /* 0x000fee000383ffff */
.L_x_22:
[----:B01----:R-:W0:Y:S02]  /*27c0*/  LDC R0, c[0x0][0x28c] ;  /* 0x0000a300ff007b82 */ /* 0x003e240000000800 */
[----:B0-----:R-:W-:-:S13]  /*27d0*/  ISETP.GE.AND P1, PT, R0, 0x1, PT ;  /* 0x000000010000780c */ /* 0x001fda0003f26270 */
[----:B------:R-:W-:Y:S05]  /*27e0*/  @!P1 BRA `(.L_x_30) ;  /* 0x0000000000389947 */ /* 0x000fea0003800000 */
[----:B------:R-:W-:Y:S05]  /*27f0*/  @!P0 BRA `(.L_x_31) ;  /* 0x0000000000048947 */ /* 0x000fea0003800000 */
[----:B------:R-:W-:Y:S01]  /*2800*/  BPT.TRAP 0x1 ;  /* 0x000000040000795c */ /* 0x000fe20000300000 */
.L_x_31:
[----:B------:R-:W-:-:S13]  /*2810*/  ISETP.NE.AND P0, PT, R116, RZ, PT ;  /* 0x000000ff7400720c */ /* 0x000fda0003f05270 */
[----:B------:R-:W-:-:S05]  /*2820*/  VOTEU.ANY UP0, P0 ;  /* 0x00000000003f7886 */ /* 0x000fca0000000100 */
[----:B------:R-:W-:-:S06]  /*2830*/  @UP0 UIADD3 UR4, UR44, UR42, URZ ;  /* 0x0000002a2c040290 */ /* 0x000fcc000fffe03f */
[----:B------:R-:W-:-:S04]  /*2840*/  IMAD.U32 R0, RZ, RZ, UR4 ;  /* 0x00000004ff007e24 */ /* 0x000fc8000f8e00ff */
[----:B------:R-:W-:-:S05]  /*2850*/  @P0 IMAD.SHL.U32 R0, R0, 0x8, RZ ;  /* 0x0000000800000824 */ /* 0x000fca00078e00ff */
[----:B------:R-:W-:-:S04]  /*2860*/  @P0 LOP3.LUT R0, R0, 0x8, RZ, 0xc0, !PT ;  /* 0x0000000800000812 */ /* 0x000fc800078ec0ff */
[----:B------:R-:W-:-:S04]  /*2870*/  @P0 IADD3 R0, R6, 0x10, R0 ;  /* 0x0000001006000810 */ /* 0x000fc80007ffe000 */
[----:B------:R-:W-:-:S04]  /*2880*/  @P0 PRMT R0, R19, 0x654, R0 ;  /* 0x0000065413000816 */ /* 0x000fc80000000000 */
[----:B------:R0:W-:Y:S01]  /*2890*/  @P0 SYNCS.ARRIVE.TRANS64.RED.A1T0 RZ, [R0+URZ], RZ ;  /* 0x000000ff00ff09a7 */ /* 0x0001e2000810043f */
[----:B------:R-:W-:-:S13]  /*28a0*/  ISETP.GT.U32.AND P0, PT, R18, 0x1, PT ;  /* 0x000000011200780c */ /* 0x000fda0003f04070 */
[----:B0-----:R-:W-:Y:S05]  /*28b0*/  @P0 BRA `(.L_x_30) ;  /* 0x0000000000040947 */ /* 0x001fea0003800000 */
[----:B------:R-:W-:Y:S01]  /*28c0*/  BPT.TRAP 0x1 ;  /* 0x000000040000795c */ /* 0x000fe20000300000 */
.L_x_30:
[----:B------:R-:W-:Y:S01]  /*28d0*/  IMAD.SHL.U32 R3, R102, 0x40, RZ ;  /* 0x0000004066037824 */ /* 0x000fe200078e00ff */
[----:B------:R-:W-:Y:S01]  /*28e0*/  ULDC UR6, c[0x0][0x288] ;  /* 0x0000a20000067ab9 */ /* 0x000fe20000000800 */
[----:B------:R-:W-:Y:S01]  /*28f0*/  SHF.R.S32.HI R15, RZ, 0x1f, R23 ;  /* 0x0000001fff0f7819 */ /* 0x000fe20000011417 */
[----:B------:R-:W-:Y:S01]  /*2900*/  IMAD.SHL.U32 R6, R113, 0x100, RZ ;  /* 0x0000010071067824 */ /* 0x000fe200078e00ff */
[----:B------:R-:W-:Y:S01]  /*2910*/  ULDC.64 UR4, c[0x0][0x5d0] ;  /* 0x0001740000047ab9 */ /* 0x000fe20000000a00 */
[----:B------:R-:W-:Y:S01]  /*2920*/  LOP3.LUT R10, R3, 0x6, R97, 0xf8, !PT ;  /* 0x00000006030a7812 */ /* 0x000fe200078ef861 */
[----:B------:R-:W-:Y:S01]  /*2930*/  IMAD.WIDE R112, R113, 0x100, R88 ;  /* 0x0000010071707825 */ /* 0x000fe200078e0258 */
[----:B------:R-:W-:Y:S01]  /*2940*/  ISETP.GE.AND P0, PT, R3, UR6, PT ;  /* 0x0000000603007c0c */ /* 0x000fe2000bf06270 */
[----:B------:R-:W-:Y:S01]  /*2950*/  ULDC UR6, c[0x0][0x284] ;  /* 0x0000a10000067ab9 */ /* 0x000fe20000000800 */
[----:B------:R-:W-:Y:S01]  /*2960*/  SHF.R.S32.HI R11, RZ, 0x1f, R10 ;  /* 0x0000001fff0b7819 */ /* 0x000fe2000001140a */
[----:B------:R-:W-:Y:S01]  /*2970*/  IMAD R0, R15, UR4, RZ ;  /* 0x000000040f007c24 */ /* 0x000fe2000f8e02ff */
[----:B------:R-:W-:-:S03]  /*2980*/  ISETP.GE.OR P0, PT, R6, UR6, P0 ;  /* 0x0000000606007c0c */ /* 0x000fc60008706670 */
[C---:B------:R-:W-:Y:S02]  /*2990*/  IMAD R7, R23.reuse, UR5, R0 ;  /* 0x0000000517077c24 */ /* 0x040fe4000f8e0200 */
[----:B------:R-:W-:Y:S01]  /*29a0*/  IMAD.WIDE.U32 R4, R23, UR4, R10 ;  /* 0x0000000417047c25 */ /* 0x000fe2000f8e000a */
[----:B------:R-:W-:-:S03]  /*29b0*/  ULDC.64 UR4, c[0x0][0x5c8] ;  /* 0x0001720000047ab9 */ /* 0x000fc60000000a00 */
[----:B------:R-:W-:Y:S02]  /*29c0*/  IMAD R9, R113, UR4, RZ ;  /* 0x0000000471097c24 */ /* 0x000fe4000f8e02ff */
[----:B------:R-:W-:Y:S02]  /*29d0*/  IMAD.IADD R5, R5, 0x1, R7 ;  /* 0x0000000105057824 */ /* 0x000fe400078e0207 */
[C---:B------:R-:W-:Y:S02]  /*29e0*/  IMAD R9, R112.reuse, UR5, R9 ;  /* 0x0000000570097c24 */ /* 0x040fe4000f8e0209 */
[----:B------:R-:W-:-:S04]  /*29f0*/  IMAD.WIDE.U32 R102, R112, UR4, R4 ;  /* 0x0000000470667c25 */ /* 0x000fc8000f8e0004 */
[----:B------:R-:W-:Y:S01]  /*2a00*/  IMAD.MOV.U32 R0, RZ, RZ, -0x1 ;  /* 0xffffffffff007424 */ /* 0x000fe200078e00ff */
[----:B------:R-:W-:Y:S06]  /*2a10*/  @P0 BRA `(.L_x_32) ;  /* 0x0000004800080947 */ /* 0x000fec0003800000 */
[----:B-----5:R-:W-:Y:S01]  /*2a20*/  FSETP.NEU.AND P1, PT, R90, RZ, PT ;  /* 0x000000ff5a00720b */ /* 0x020fe20003f2d000 */
[----:B------:R-:W-:Y:S01]  /*2a30*/  IMAD.IADD R4, R96, 0x1, -R3 ;  /* 0x0000000160047824 */ /* 0x000fe200078e0a03 */
[----:B------:R-:W-:Y:S01]  /*2a40*/  BSSY B0, `(.L_x_32) ;  /* 0x000047f000007945 */ /* 0x000fe20003800000 */
[----:B------:R-:W-:Y:S02]  /*2a50*/  IMAD.IADD R3, R101, 0x1, -R6 ;  /* 0x0000000165037824 */ /* 0x000fe400078e0a06 */
[----:B------:R-:W-:Y:S01]  /*2a60*/  IMAD.IADD R115, R103, 0x1, R9 ;  /* 0x0000000167737824 */ /* 0x000fe200078e0209 */
[----:B------:R-:W-:-:S04]  /*2a70*/  ISETP.GT.AND P5, PT, R4, RZ, PT ;  /* 0x000000ff0400720c */ /* 0x000fc80003fa4270 */
[----:B------:R-:W-:-:S03]  /*2a80*/  ISETP.GT.AND P0, PT, R3, RZ, P5 ;  /* 0x000000ff0300720c */ /* 0x000fc60002f04270 */
[----:B------:R-:W-:Y:S10]  /*2a90*/  @!P1 BRA `(.L_x_33) ;  /* 0x0000003000949947 */ /* 0x000ff40003800000 */
[----:B------:R-:W0:Y:S01]  /*2aa0*/  LDC.64 R20, c[0x0][0x5b8] ;  /* 0x00016e00ff147b82 */ /* 0x000e220000000a00 */
[----:B------:R-:W-:-:S07]  /*2ab0*/  ULDC.64 UR4, c[0x0][0x5c0] ;  /* 0x0001700000047ab9 */ /* 0x000fce0000000a00 */
[----:B------:R-:W1:Y:S08]  /*2ac0*/  LDC.64 R110, c[0x0][0x5b0] ;  /* 0x00016c00ff6e7b82 */ /* 0x000e700000000a00 */
[----:B------:R-:W2:Y:S01]  /*2ad0*/  LDC.64 R12, c[0x0][0x5a8] ;  /* 0x00016a00ff0c7b82 */ /* 0x000ea20000000a00 */
[-C--:B0-----:R-:W-:Y:S02]  /*2ae0*/  IMAD R6, R15, R20.reuse, RZ ;  /* 0x000000140f067224 */ /* 0x081fe400078e02ff */
[----:B------:R-:W-:-:S04]  /*2af0*/  IMAD.WIDE.U32 R106, R23, R20, R10 ;  /* 0x00000014176a7225 */ /* 0x000fc800078e000a */
[----:B------:R-:W-:Y:S02]  /*2b00*/  IMAD R123, R23, R21, R6 ;  /* 0x00000015177b7224 */ /* 0x000fe400078e0206 */
[-C--:B-1----:R-:W-:Y:S02]  /*2b10*/  IMAD R5, R113, R110.reuse, RZ ;  /* 0x0000006e71057224 */ /* 0x082fe400078e02ff */
[----:B------:R-:W-:Y:S02]  /*2b20*/  IMAD.IADD R105, R107, 0x1, R123 ;  /* 0x000000016b697824 */ /* 0x000fe400078e027b */
[----:B------:R-:W-:Y:S02]  /*2b30*/  IMAD.MOV.U32 R104, RZ, RZ, R106 ;  /* 0x000000ffff687224 */ /* 0x000fe400078e006a */
[C---:B------:R-:W-:Y:S02]  /*2b40*/  IMAD R109, R112.reuse, R111, R5 ;  /* 0x0000006f706d7224 */ /* 0x040fe400078e0205 */
[----:B------:R-:W-:-:S04]  /*2b50*/  IMAD.WIDE.U32 R6, R112, R110, R104 ;  /* 0x0000006e70067225 */ /* 0x000fc800078e0068 */
[----:B------:R-:W-:Y:S01]  /*2b60*/  IMAD.IADD R5, R7, 0x1, R109 ;  /* 0x0000000107057824 */ /* 0x000fe200078e026d */
[----:B--2---:R-:W-:-:S04]  /*2b70*/  LEA R8, P1, R6, R12, 0x2 ;  /* 0x0000000c06087211 */ /* 0x004fc800078210ff */
[----:B------:R-:W-:-:S05]  /*2b80*/  LEA.HI.X R9, R6, R13, R5, 0x2, P1 ;  /* 0x0000000d06097211 */ /* 0x000fca00008f1405 */
[----:B------:R0:W2:Y:S01]  /*2b90*/  @P0 LDG.E.LTC128B R5, desc[UR36][R8.64] ;  /* 0x0000002408050981 */ /* 0x0000a2000c1e1920 */
[----:B------:R-:W-:Y:S01]  /*2ba0*/  LEA R14, P1, R102, UR4, 0x2 ;  /* 0x00000004660e7c11 */ /* 0x000fe2000f8210ff */
[----:B------:R-:W-:Y:S01]  /*2bb0*/  IMAD.WIDE.U32 R6, R112, R110, R10 ;  /* 0x0000006e70067225 */ /* 0x000fe200078e000a */
[----:B------:R-:W-:Y:S01]  /*2bc0*/  ISETP.GT.AND P3, PT, R4, 0x1, PT ;  /* 0x000000010400780c */ /* 0x000fe20003f64270 */
[----:B------:R-:W-:Y:S02]  /*2bd0*/  BSSY B1, `(.L_x_34) ;  /* 0x0000013000017945 */ /* 0x000fe40003800000 */
[----:B------:R-:W-:Y:S01]  /*2be0*/  IMAD.IADD R7, R109, 0x1, R7 ;  /* 0x000000016d077824 */ /* 0x000fe200078e0207 */
[----:B------:R-:W-:Y:S01]  /*2bf0*/  P2R R119, PR, RZ, 0x8 ;  /* 0x00000008ff777803 */ /* 0x000fe20000000000 */
[----:B------:R-:W-:Y:S02]  /*2c00*/  IMAD.SHL.U32 R114, R110, 0x8, RZ ;  /* 0x000000086e727824 */ /* 0x000fe400078e00ff */
[----:B------:R-:W-:-:S04]  /*2c10*/  IMAD.WIDE.U32 R6, R23, R20, R6 ;  /* 0x0000001417067225 */ /* 0x000fc800078e0006 */
[----:B------:R-:W-:Y:S01]  /*2c20*/  IMAD.IADD R7, R123, 0x1, R7 ;  /* 0x000000017b077824 */ /* 0x000fe200078e0207 */
[----:B0-----:R-:W-:-:S04]  /*2c30*/  LEA R8, P2, R6, R12, 0x2 ;  /* 0x0000000c06087211 */ /* 0x001fc800078410ff */
[----:B------:R-:W-:Y:S02]  /*2c40*/  LEA.HI.X R9, R6, R13, R7, 0x2, P2 ;  /* 0x0000000d06097211 */ /* 0x000fe400010f1407 */
[----:B--2---:R-:W-:-:S05]  /*2c50*/  LOP3.LUT R15, R5, 0xffffe000, RZ, 0xc0, !PT ;  /* 0xffffe000050f7812 */ /* 0x004fca00078ec0ff */
[----:B------:R-:W-:Y:S01]  /*2c60*/  FMUL R21, R15, R90 ;  /* 0x0000005a0f157220 */ /* 0x000fe20000400000 */
[----:B------:R-:W-:Y:S02]  /*2c70*/  LEA.HI.X R15, R102, UR5, R115, 0x2, P1 ;  /* 0x00000005660f7c11 */ /* 0x000fe400088f1473 */
[----:B------:R-:W-:Y:S01]  /*2c80*/  ISETP.GT.AND P1, PT, R3, RZ, P3 ;  /* 0x000000ff0300720c */ /* 0x000fe20001f24270 */
[----:B------:R-:W-:Y:S01]  /*2c90*/  FFMA R21, R56, R22, R21 ;  /* 0x0000001638157223 */ /* 0x000fe20000000015 */
[----:B------:R-:W-:-:S04]  /*2ca0*/  SHF.L.U64.HI R115, R110, 0x3, R111 ;  /* 0x000000036e737819 */ /* 0x000fc8000001026f */
[----:B------:R-:W-:Y:S01]  /*2cb0*/  F2FP.TF32.F32.PACK_B R21, R21 ;  /* 0x00000015ff15723e */ /* 0x000fe200024050ff */
[----:B------:R-:W-:-:S04]  /*2cc0*/  IMAD.WIDE.U32 R102, R112, R110, R114 ;  /* 0x0000006e70667225 */ /* 0x000fc800078e0072 */
[----:B------:R0:W-:Y:S02]  /*2cd0*/  @P0 STG.E desc[UR36][R14.64], R21 ;  /* 0x000000150e000986 */ /* 0x0001e4000c101924 */
[----:B------:R-:W-:Y:S05]  /*2ce0*/  @!P1 BRA `(.L_x_35) ;  /* 0x0000000000049947 */ /* 0x000fea0003800000 */
[----:B------:R1:W5:Y:S02]  /*2cf0*/  LDG.E.LTC128B R5, desc[UR36][R8.64+0x4] ;  /* 0x0000042408057981 */ /* 0x000364000c1e1920 */
.L_x_35:
[----:B------:R-:W-:Y:S05]  /*2d00*/  BSYNC B1 ;  /* 0x0000000000017941 */ /* 0x000fea0003800000 */
.L_x_34:
[----:B-----5:R-:W-:Y:S01]  /*2d10*/  LOP3.LUT R7, R5, 0xffffe000, RZ, 0xc0, !PT ;  /* 0xffffe00005077812 */ /* 0x020fe200078ec0ff */
[----:B------:R-:W-:Y:S01]  /*2d20*/  IMAD.IADD R103, R109, 0x1, R103 ;  /* 0x000000016d677824 */ /* 0x000fe200078e0267 */
[----:B0-----:R-:W-:Y:S01]  /*2d30*/  IADD3 R21, P2, R106, R102, RZ ;  /* 0x000000666a157210 */ /* 0x001fe20007f5e0ff */
[----:B------:R-:W-:Y:S01]  /*2d40*/  IMAD.MOV.U32 R118, RZ, RZ, R5 ;  /* 0x000000ffff767224 */ /* 0x000fe200078e0005 */
[----:B------:R-:W-:Y:S01]  /*2d50*/  ISETP.GT.AND P0, PT, R3, 0x8, P5 ;  /* 0x000000080300780c */ /* 0x000fe20002f04270 */
[----:B------:R-:W-:Y:S02]  /*2d60*/  FMUL R6, R7, R90 ;  /* 0x0000005a07067220 */ /* 0x000fe40000400000 */
[----:B------:R-:W-:Y:S02]  /*2d70*/  IMAD.X R56, R103, 0x1, R105, P2 ;  /* 0x0000000167387824 */ /* 0x000fe400010e0669 */
[----:B------:R-:W-:Y:S01]  /*2d80*/  FFMA R109, R57, R22, R6 ;  /* 0x00000016396d7223 */ /* 0x000fe20000000006 */
[----:B------:R-:W-:-:S04]  /*2d90*/  LEA R6, P2, R21, R12, 0x2 ;  /* 0x0000000c15067211 */ /* 0x000fc800078410ff */
[----:B------:R-:W-:Y:S02]  /*2da0*/  F2FP.TF32.F32.PACK_B R109, R109 ;  /* 0x0000006dff6d723e */ /* 0x000fe400024050ff */
[----:B------:R-:W-:-:S03]  /*2db0*/  LEA.HI.X R7, R21, R13, R56, 0x2, P2 ;  /* 0x0000000d15077211 */ /* 0x000fc600010f1438 */
[----:B------:R0:W-:Y:S04]  /*2dc0*/  @P1 STG.E desc[UR36][R14.64+0x4], R109 ;  /* 0x0000046d0e001986 */ /* 0x0001e8000c101924 */
[----:B------:R-:W2:Y:S01]  /*2dd0*/  @P0 LDG.E.LTC128B R118, desc[UR36][R6.64] ;  /* 0x0000002406760981 */ /* 0x000ea2000c1e1920 */
[----:B------:R-:W-:Y:S01]  /*2de0*/  IADD3 R56, P1, R10, R102, RZ ;  /* 0x000000660a387210 */ /* 0x000fe20007f3e0ff */
[----:B------:R-:W-:Y:S01]  /*2df0*/  IMAD.SHL.U32 R121, R91, 0x4, RZ ;  /* 0x000000045b797824 */ /* 0x000fe200078e00ff */
[----:B------:R-:W-:Y:S03]  /*2e00*/  BSSY B1, `(.L_x_36) ;  /* 0x0000012000017945 */ /* 0x000fe60003800000 */
[----:B------:R-:W-:Y:S01]  /*2e10*/  IMAD.X R57, R11, 0x1, R103, P1 ;  /* 0x000000010b397824 */ /* 0x000fe200008e0667 */
[----:B------:R-:W-:Y:S01]  /*2e20*/  IADD3 R108, P2, R121, R14, RZ ;  /* 0x0000000e796c7210 */ /* 0x000fe20007f5e0ff */
[----:B------:R-:W-:-:S04]  /*2e30*/  IMAD.WIDE.U32 R56, R23, R20, R56 ;  /* 0x0000001417387225 */ /* 0x000fc800078e0038 */
[----:B------:R-:W-:Y:S01]  /*2e40*/  IMAD.IADD R21, R123, 0x1, R57 ;  /* 0x000000017b157824 */ /* 0x000fe200078e0239 */
[----:B------:R-:W-:Y:S02]  /*2e50*/  SHF.L.U64.HI R57, R91, 0x2, R94 ;  /* 0x000000025b397819 */ /* 0x000fe4000001025e */
[----:B------:R-:W-:-:S03]  /*2e60*/  LEA R102, P1, R56, R12, 0x2 ;  /* 0x0000000c38667211 */ /* 0x000fc600078210ff */
[----:B0-----:R-:W-:Y:S01]  /*2e70*/  IMAD.X R109, R57, 0x1, R15, P2 ;  /* 0x00000001396d7824 */ /* 0x001fe200010e060f */
[----:B------:R-:W-:Y:S01]  /*2e80*/  LEA.HI.X R103, R56, R13, R21, 0x2, P1 ;  /* 0x0000000d38677211 */ /* 0x000fe200008f1415 */
[----:B------:R-:W-:Y:S01]  /*2e90*/  IMAD.SHL.U32 R21, R92, 0x4, RZ ;  /* 0x000000045c157824 */ /* 0x000fe200078e00ff */
[----:B------:R-:W-:Y:S02]  /*2ea0*/  ISETP.GT.AND P1, PT, R3, 0x8, P3 ;  /* 0x000000080300780c */ /* 0x000fe40001f24270 */
[----:B--2---:R-:W-:-:S05]  /*2eb0*/  LOP3.LUT R5, R118, 0xffffe000, RZ, 0xc0, !PT ;  /* 0xffffe00076057812 */ /* 0x004fca00078ec0ff */
[----:B------:R-:W-:-:S04]  /*2ec0*/  FMUL R5, R5, R90 ;  /* 0x0000005a05057220 */ /* 0x000fc80000400000 */
[----:B------:R-:W-:-:S05]  /*2ed0*/  FFMA R5, R58, R22, R5 ;  /* 0x000000163a057223 */ /* 0x000fca0000000005 */
[----:B------:R-:W-:-:S05]  /*2ee0*/  F2FP.TF32.F32.PACK_B R5, R5 ;  /* 0x00000005ff05723e */ /* 0x000fca00024050ff */
[----:B------:R0:W-:Y:S01]  /*2ef0*/  @P0 STG.E desc[UR36][R108.64], R5 ;  /* 0x000000056c000986 */ /* 0x0001e2000c101924 */
[----:B------:R-:W-:Y:S05]  /*2f00*/  @!P1 BRA `(.L_x_37) ;  /* 0x0000000000049947 */ /* 0x000fea0003800000 */
[----:B------:R2:W5:Y:S02]  /*2f10*/  LDG.E.LTC128B R118, desc[UR36][R102.64+0x4] ;  /* 0x0000042466767981 */ /* 0x000564000c1e1920 */
.L_x_37:
[----:B------:R-:W-:Y:S05]  /*2f20*/  BSYNC B1 ;  /* 0x0000000000017941 */ /* 0x000fea0003800000 */
.L_x_36:
[----:B-----5:R-:W-:Y:S01]  /*2f30*/  LOP3.LUT R7, R118, 0xffffe000, RZ, 0xc0, !PT ;  /* 0xffffe00076077812 */ /* 0x020fe200078ec0ff */
[----:B------:R-:W-:Y:S01]  /*2f40*/  IMAD.MOV.U32 R58, RZ, RZ, R108 ;  /* 0x000000ffff3a7224 */ /* 0x000fe200078e006c */
[----:B0-----:R-:W-:Y:S01]  /*2f50*/  SHF.L.U64.HI R5, R92, 0x2, R93 ;  /* 0x000000025c057819 */ /* 0x001fe2000001025d */
[----:B------:R-:W-:Y:S01]  /*2f60*/  BSSY B1, `(.L_x_38) ;  /* 0x000000d000017945 */ /* 0x000fe20003800000 */
[----:B------:R-:W-:Y:S01]  /*2f70*/  IADD3 R6, P0, P2, R21, R14, R121 ;  /* 0x0000000e15067210 */ /* 0x000fe20007a1e079 */
[----:B------:R-:W-:Y:S01]  /*2f80*/  FMUL R56, R7, R90 ;  /* 0x0000005a07387220 */ /* 0x000fe20000400000 */
[----:B------:R-:W-:Y:S02]  /*2f90*/  ISETP.GT.AND P3, PT, R4, 0x8, PT ;  /* 0x000000080400780c */ /* 0x000fe40003f64270 */
[----:B------:R-:W-:Y:S01]  /*2fa0*/  IADD3.X R7, R5, R15, R57, P0, P2 ;  /* 0x0000000f05077210 */ /* 0x000fe200007e4439 */
[----:B------:R-:W-:Y:S01]  /*2fb0*/  FFMA R57, R59, R22, R56 ;  /* 0x000000163b397223 */ /* 0x000fe20000000038 */
[----:B------:R-:W-:Y:S01]  /*2fc0*/  IMAD.MOV.U32 R59, RZ, RZ, R109 ;  /* 0x000000ffff3b7224 */ /* 0x000fe200078e006d */
[----:B------:R-:W-:-:S02]  /*2fd0*/  ISETP.GT.AND P0, PT, R3, RZ, P3 ;  /* 0x000000ff0300720c */ /* 0x000fc40001f04270 */
[----:B------:R-:W-:Y:S02]  /*2fe0*/  P2R R120, PR, RZ, 0x8 ;  /* 0x00000008ff787803 */ /* 0x000fe40000000000 */
[----:B------:R-:W-:-:S05]  /*2ff0*/  F2FP.TF32.F32.PACK_B R57, R57 ;  /* 0x00000039ff39723e */ /* 0x000fca00024050ff */
[----:B------:R0:W-:Y:S04]  /*3000*/  @P1 STG.E desc[UR36][R58.64+0x4], R57 ;  /* 0x000004393a001986 */ /* 0x0001e8000c101924 */
[----:B------:R-:W-:Y:S05]  /*3010*/  @!P0 BRA `(.L_x_39) ;  /* 0x0000000000048947 */ /* 0x000fea0003800000 */
[----:B------:R3:W5:Y:S02]  /*3020*/  LDG.E.LTC128B R118, desc[UR36][R8.64+0x20] ;  /* 0x0000202408767981 */ /* 0x000764000c1e1920 */
.L_x_39:
[----:B------:R-:W-:Y:S05]  /*3030*/  BSYNC B1 ;  /* 0x0000000000017941 */ /* 0x000fea0003800000 */
.L_x_38:
[----:B0----5:R-:W-:Y:S01]  /*3040*/  LOP3.LUT R57, R118, 0xffffe000, RZ, 0xc0, !PT ;  /* 0xffffe00076397812 */ /* 0x021fe200078ec0ff */
[----:B------:R-:W-:Y:S01]  /*3050*/  BSSY B1, `(.L_x_40) ;  /* 0x000000a000017945 */ /* 0x000fe20003800000 */
[----:B------:R-:W-:-:S03]  /*3060*/  ISETP.GT.AND P1, PT, R4, 0x9, PT ;  /* 0x000000090400780c */ /* 0x000fc60003f24270 */
[----:B------:R-:W-:Y:S01]  /*3070*/  FMUL R57, R57, R90 ;  /* 0x0000005a39397220 */ /* 0x000fe20000400000 */
[----:B------:R-:W-:-:S03]  /*3080*/  P2R R121, PR, RZ, 0x2 ;  /* 0x00000002ff797803 */ /* 0x000fc60000000000 */
[----:B------:R-:W-:-:S05]  /*3090*/  FFMA R57, R60, R22, R57 ;  /* 0x000000163c397223 */ /* 0x000fca0000000039 */
[----:B------:R-:W-:-:S05]  /*30a0*/  F2FP.TF32.F32.PACK_B R57, R57 ;  /* 0x00000039ff39723e */ /* 0x000fca00024050ff */
[----:B------:R0:W-:Y:S01]  /*30b0*/  @P0 STG.E desc[UR36][R14.64+0x20], R57 ;  /* 0x000020390e000986 */ /* 0x0001e2000c101924 */
[----:B------:R-:W-:-:S13]  /*30c0*/  ISETP.GT.AND P0, PT, R3, RZ, P1 ;  /* 0x000000ff0300720c */ /* 0x000fda0000f04270 */
[----:B0-----:R-:W-:Y:S05]  /*30d0*/  @!P0 BRA `(.L_x_41) ;  /* 0x0000000000048947 */ /* 0x001fea0003800000 */
[----:B------:R0:W5:Y:S02]  /*30e0*/  LDG.E.LTC128B R118, desc[UR36][R8.64+0x24] ;  /* 0x0000242408767981 */ /* 0x000164000c1e1920 */
.L_x_41:
[----:B------:R-:W-:Y:S05]  /*30f0*/  BSYNC B1 ;  /* 0x0000000000017941 */ /* 0x000fea0003800000 */
.L_x_40:
[----:B-----5:R-:W-:Y:S01]  /*3100*/  LOP3.LUT R57, R118, 0xffffe000, RZ, 0xc0, !PT ;  /* 0xffffe00076397812 */ /* 0x020fe200078ec0ff */
[----:B------:R-:W-:Y:S04]  /*3110*/  BSSY B1, `(.L_x_42) ;  /* 0x0000008000017945 */ /* 0x000fe80003800000 */
[----:B------:R-:W-:-:S04]  /*3120*/  FMUL R56, R57, R90 ;  /* 0x0000005a39387220 */ /* 0x000fc80000400000 */
[----:B------:R-:W-:-:S05]  /*3130*/  FFMA R61, R61, R22, R56 ;  /* 0x000000163d3d7223 */ /* 0x000fca0000000038 */
[----:B------:R-:W-:-:S05]  /*3140*/  F2FP.TF32.F32.PACK_B R61, R61 ;  /* 0x0000003dff3d723e */ /* 0x000fca00024050ff */
[----:B------:R4:W-:Y:S01]  /*3150*/  @P0 STG.E desc[UR36][R14.64+0x24], R61 ;  /* 0x0000243d0e000986 */ /* 0x0009e2000c101924 */
[----:B------:R-:W-:-:S13]  /*3160*/  ISETP.GT.AND P0, PT, R3, 0x8, P3 ;  /* 0x000000080300780c */ /* 0x000fda0001f04270 */
[----:B----4-:R-:W-:Y:S05]  /*3170*/  @!P0 BRA `(.L_x_43) ;  /* 0x0000000000048947 */ /* 0x010fea0003800000 */
[----:B------:R4:W5:Y:S02]  /*3180*/  LDG.E.LTC128B R118, desc[UR36][R102.64+0x20] ;  /* 0x0000202466767981 */ /* 0x000964000c1e1920 */
.L_x_43:
[----:B------:R-:W-:Y:S05]  /*3190*/  BSYNC B1 ;  /* 0x0000000000017941 */ /* 0x000fea0003800000 */
.L_x_42:
[----:B-----5:R-:W-:Y:S01]  /*31a0*/  LOP3.LUT R57, R118, 0xffffe000, RZ, 0xc0, !PT ;  /* 0xffffe00076397812 */ /* 0x020fe200078ec0ff */
[----:B------:R-:W-:Y:S04]  /*31b0*/  BSSY B1, `(.L_x_44) ;  /* 0x000000a000017945 */ /* 0x000fe80003800000 */
[----:B------:R-:W-:-:S04]  /*31c0*/  FMUL R57, R57, R90 ;  /* 0x0000005a39397220 */ /* 0x000fc80000400000 */
[----:B------:R-:W-:-:S05]  /*31d0*/  FFMA R57, R62, R22, R57 ;  /* 0x000000163e397223 */ /* 0x000fca0000000039 */
[----:B------:R-:W-:-:S05]  /*31e0*/  F2FP.TF32.F32.PACK_B R57, R57 ;  /* 0x00000039ff39723e */ /* 0x000fca00024050ff */
[----:B------:R0:W-:Y:S01]  /*31f0*/  @P0 STG.E desc[UR36][R58.64+0x20], R57 ;  /* 0x000020393a000986 */ /* 0x0001e2000c101924 */
[----:B------:R-:W-:-:S05]  /*3200*/  IADD3 R125, P0, R112, 0x80, RZ ;  /* 0x00000080707d7810 */ /* 0x000fca0007f1e0ff */
[----:B------:R-:W-:Y:S01]  /*3210*/  IMAD.X R113, RZ, RZ, R113, P0 ;  /* 0x000000ffff717224 */ /* 0x000fe200000e0671 */
[----:B------:R-:W-:-:S13]  /*3220*/  ISETP.GT.AND P0, PT, R3, 0x8, P1 ;  /* 0x000000080300780c */ /* 0x000fda0000f04270 */
[----:B0-----:R-:W-:Y:S05]  /*3230*/  @!P0 BRA `(.L_x_45) ;  /* 0x0000000000048947 */ /* 0x001fea0003800000 */
[----:B------:R0:W5:Y:S02]  /*3240*/  LDG.E.LTC128B R118, desc[UR36][R102.64+0x24] ;  /* 0x0000242466767981 */ /* 0x000164000c1e1920 */
.L_x_45:
[----:B------:R-:W-:Y:S05]  /*3250*/  BSYNC B1 ;  /* 0x0000000000017941 */ /* 0x000fea0003800000 */
.L_x_44:
[----:B-----5:R-:W-:Y:S01]  /*3260*/  LOP3.LUT R57, R118, 0xffffe000, RZ, 0xc0, !PT ;  /* 0xffffe00076397812 */ /* 0x020fe200078ec0ff */
[----:B------:R-:W-:Y:S01]  /*3270*/  IMAD R60, R113, R110, RZ ;  /* 0x0000006e713c7224 */ /* 0x000fe200078e02ff */
[----:B------:R-:W-:Y:S01]  /*3280*/  ISETP.GT.AND P2, PT, R4, 0x10, PT ;  /* 0x000000100400780c */ /* 0x000fe20003f44270 */
[----:B------:R-:W-:Y:S02]  /*3290*/  BSSY B1, `(.L_x_46) ;  /* 0x0000020000017945 */ /* 0x000fe40003800000 */
[----:B------:R-:W-:Y:S01]  /*32a0*/  FMUL R56, R57, R90 ;  /* 0x0000005a39387220 */ /* 0x000fe20000400000 */
[C---:B------:R-:W-:Y:S02]  /*32b0*/  IMAD R107, R125.reuse, R111, R60 ;  /* 0x0000006f7d6b7224 */ /* 0x040fe400078e023c */
[----:B------:R-:W-:-:S04]  /*32c0*/  IMAD.WIDE.U32 R60, R125, R110, R10 ;  /* 0x0000006e7d3c7225 */ /* 0x000fc800078e000a */
[----:B------:R-:W-:Y:S01]  /*32d0*/  FFMA R113, R63, R22, R56 ;  /* 0x000000163f717223 */ /* 0x000fe20000000038 */
[----:B------:R-:W-:-:S04]  /*32e0*/  IMAD.IADD R61, R107, 0x1, R61 ;  /* 0x000000016b3d7824 */ /* 0x000fc800078e023d */
[----:B------:R-:W-:Y:S01]  /*32f0*/  F2FP.TF32.F32.PACK_B R113, R113 ;  /* 0x00000071ff71723e */ /* 0x000fe200024050ff */
[----:B------:R-:W-:-:S04]  /*3300*/  IMAD.WIDE.U32 R56, R125, R110, R104 ;  /* 0x0000006e7d387225 */ /* 0x000fc800078e0068 */
[----:B------:R0:W-:Y:S01]  /*3310*/  @P0 STG.E desc[UR36][R58.64+0x24], R113 ;  /* 0x000024713a000986 */ /* 0x0001e2000c101924 */
[----:B------:R-:W-:Y:S01]  /*3320*/  IMAD.WIDE.U32 R62, R23, R20, R60 ;  /* 0x00000014173e7225 */ /* 0x000fe200078e003c */
[----:B------:R-:W-:-:S03]  /*3330*/  LEA R60, P0, R56, R12, 0x2 ;  /* 0x0000000c383c7211 */ /* 0x000fc600078010ff */
[----:B------:R-:W-:Y:S02]  /*3340*/  IMAD.IADD R57, R57, 0x1, R107 ;  /* 0x0000000139397824 */ /* 0x000fe400078e026b */
[----:B------:R-:W-:-:S03]  /*3350*/  IMAD.WIDE.U32 R110, R125, R110, R114 ;  /* 0x0000006e7d6e7225 */ /* 0x000fc600078e0072 */
[----:B------:R-:W-:Y:S01]  /*3360*/  LEA.HI.X R61, R56, R13, R57, 0x2, P0 ;  /* 0x0000000d383d7211 */ /* 0x000fe200000f1439 */
[----:B------:R-:W-:Y:S01]  /*3370*/  IMAD.IADD R57, R123, 0x1, R63 ;  /* 0x000000017b397824 */ /* 0x000fe200078e023f */
[----:B------:R-:W-:Y:S01]  /*3380*/  LEA R56, P0, R62, R12, 0x2 ;  /* 0x0000000c3e387211 */ /* 0x000fe200078010ff */
[----:B------:R-:W-:-:S03]  /*3390*/  IMAD.IADD R107, R107, 0x1, R111 ;  /* 0x000000016b6b7824 */ /* 0x000fc600078e026f */
[----:B------:R-:W-:Y:S02]  /*33a0*/  LEA.HI.X R57, R62, R13, R57, 0x2, P0 ;  /* 0x0000000d3e397211 */ /* 0x000fe400000f1439 */
[----:B------:R-:W-:-:S05]  /*33b0*/  IADD3 R106, P0, R106, R110, RZ ;  /* 0x0000006e6a6a7210 */ /* 0x000fca0007f1e0ff */
[----:B------:R-:W-:Y:S01]  /*33c0*/  IMAD.X R104, R107, 0x1, R105, P0 ;  /* 0x000000016b687824 */ /* 0x000fe200000e0669 */
[----:B------:R-:W-:-:S05]  /*33d0*/  IADD3 R62, P0, R10, R110, RZ ;  /* 0x0000006e0a3e7210 */ /* 0x000fca0007f1e0ff */
[----:B------:R-:W-:Y:S01]  /*33e0*/  IMAD.X R63, R11, 0x1, R107, P0 ;  /* 0x000000010b3f7824 */ /* 0x000fe200000e066b */
[----:B------:R-:W-:Y:S01]  /*33f0*/  LEA R10, P0, R106, R12, 0x2 ;  /* 0x0000000c6a0a7211 */ /* 0x000fe200078010ff */
[----:B------:R-:W-:-:S03]  /*3400*/  IMAD.WIDE.U32 R62, R23, R20, R62 ;  /* 0x00000014173e7225 */ /* 0x000fc600078e003e */
[----:B------:R-:W-:Y:S02]  /*3410*/  LEA.HI.X R11, R106, R13, R104, 0x2, P0 ;  /* 0x0000000d6a0b7211 */ /* 0x000fe400000f1468 */
[----:B------:R-:W-:Y:S01]  /*3420*/  P2R R104, PR, RZ, 0x4 ;  /* 0x00000004ff687803 */ /* 0x000fe20000000000 */
[----:B------:R-:W-:Y:S01]  /*3430*/  IMAD.IADD R20, R123, 0x1, R63 ;  /* 0x000000017b147824 */ /* 0x000fe200078e023f */
[----:B------:R-:W-:-:S04]  /*3440*/  LEA R12, P0, R62, R12, 0x2 ;  /* 0x0000000c3e0c7211 */ /* 0x000fc800078010ff */
[----:B------:R-:W-:Y:S02]  /*3450*/  LEA.HI.X R13, R62, R13, R20, 0x2, P0 ;  /* 0x0000000d3e0d7211 */ /* 0x000fe400000f1414 */
[----:B------:R-:W-:-:S13]  /*3460*/  ISETP.GT.AND P0, PT, R3, RZ, P2 ;  /* 0x000000ff0300720c */ /* 0x000fda0001704270 */
[----:B0-----:R-:W-:Y:S05]  /*3470*/  @!P0 BRA `(.L_x_47) ;  /* 0x0000000000048947 */ /* 0x001fea0003800000 */
[----:B------:R0:W5:Y:S02]  /*3480*/  LDG.E.LTC128B R118, desc[UR36][R8.64+0x40] ;  /* 0x0000402408767981 */ /* 0x000164000c1e1920 */
.L_x_47:
[----:B------:R-:W-:Y:S05]  /*3490*/  BSYNC B1 ;  /* 0x0000000000017941 */ /* 0x000fea0003800000 */
.L_x_46:
[----:B-----5:R-:W-:Y:S01]  /*34a0*/  LOP3.LUT R23, R118, 0xffffe000, RZ, 0xc0, !PT ;  /* 0xffffe00076177812 */ /* 0x020fe200078ec0ff */
        /* <DEDUP_REMOVED lines=10> */
.L_x_49:
[----:B------:R-:W-:Y:S05]  /*3550*/  BSYNC B1 ;  /* 0x0000000000017941 */ /* 0x000fea0003800000 */
.L_x_48:
[----:B-----5:R-:W-:Y:S01]  /*3560*/  LOP3.LUT R23, R118, 0xffffe000, RZ, 0xc0, !PT ;  /* 0xffffe00076177812 */ /* 0x020fe200078ec0ff */
[----:B------:R-:W-:Y:S04]  /*3570*/  BSSY B1, `(.L_x_50) ;  /* 0x0000008000017945 */ /* 0x000fe80003800000 */
[----:B------:R-:W-:-:S04]  /*3580*/  FMUL R20, R23, R90 ;  /* 0x0000005a17147220 */ /* 0x000fc80000400000 */
[----:B------:R-:W-:-:S05]  /*3590*/  FFMA R65, R65, R22, R20 ;  /* 0x0000001641417223 */ /* 0x000fca0000000014 */
[----:B------:R-:W-:-:S05]  /*35a0*/  F2FP.TF32.F32.PACK_B R65, R65 ;  /* 0x00000041ff41723e */ /* 0x000fca00024050ff */
[----:B------:R0:W-:Y:S01]  /*35b0*/  @P0 STG.E desc[UR36][R14.64+0x44], R65 ;  /* 0x000044410e000986 */ /* 0x0001e2000c101924 */
[----:B------:R-:W-:-:S13]  /*35c0*/  ISETP.GT.AND P0, PT, R3, 0x8, P2 ;  /* 0x000000080300780c */ /* 0x000fda0001704270 */
[----:B0-----:R-:W-:Y:S05]  /*35d0*/  @!P0 BRA `(.L_x_51) ;  /* 0x0000000000048947 */ /* 0x001fea0003800000 */
[----:B------:R0:W5:Y:S02]  /*35e0*/  LDG.E.LTC128B R118, desc[UR36][R102.64+0x40] ;  /* 0x0000402466767981 */ /* 0x000164000c1e1920 */
.L_x_51:
[----:B------:R-:W-:Y:S05]  /*35f0*/  BSYNC B1 ;  /* 0x0000000000017941 */ /* 0x000fea0003800000 */
.L_x_50:
        /* <DEDUP_REMOVED lines=9> */
.L_x_53:
[----:B------:R-:W-:Y:S05]  /*3690*/  BSYNC B1 ;  /* 0x0000000000017941 */ /* 0x000fea0003800000 */
.L_x_52:
        /* <DEDUP_REMOVED lines=11> */
.L_x_55:
[----:B------:R-:W-:Y:S05]  /*3750*/  BSYNC B1 ;  /* 0x0000000000017941 */ /* 0x000fea0003800000 */
.L_x_54:
        /* <DEDUP_REMOVED lines=11> */
.L_x_57:
[----:B------:R-:W-:Y:S05]  /*3810*/  BSYNC B1 ;  /* 0x0000000000017941 */ /* 0x000fea0003800000 */
.L_x_56:
        /* <DEDUP_REMOVED lines=9> */
.L_x_59:
[----:B------:R-:W-:Y:S05]  /*38b0*/  BSYNC B1 ;  /* 0x0000000000017941 */ /* 0x000fea0003800000 */
.L_x_58:
        /* <DEDUP_REMOVED lines=9> */
.L_x_61:
[----:B------:R-:W-:Y:S05]  /*3950*/  BSYNC B1 ;  /* 0x0000000000017941 */ /* 0x000fea0003800000 */
.L_x_60:
        /* <DEDUP_REMOVED lines=11> */
.L_x_63:
[----:B------:R-:W-:Y:S05]  /*3a10*/  BSYNC B1 ;  /* 0x0000000000017941 */ /* 0x000fea0003800000 */
.L_x_62:
        /* <DEDUP_REMOVED lines=11> */
.L_x_65:
[----:B------:R-:W-:Y:S05]  /*3ad0*/  BSYNC B1 ;  /* 0x0000000000017941 */ /* 0x000fea0003800000 */
.L_x_64:
        /* <DEDUP_REMOVED lines=9> */
.L_x_67:
[----:B------:R-:W-:Y:S05]  /*3b70*/  BSYNC B1 ;  /* 0x0000000000017941 */ /* 0x000fea0003800000 */
.L_x_66:
        /* <DEDUP_REMOVED lines=9> */
.L_x_69:
[----:B------:R-:W-:Y:S05]  /*3c10*/  BSYNC B1 ;  /* 0x0000000000017941 */ /* 0x000fea0003800000 */
.L_x_68:
        /* <DEDUP_REMOVED lines=11> */
.L_x_71:
[----:B------:R-:W-:Y:S05]  /*3cd0*/  BSYNC B1 ;  /* 0x0000000000017941 */ /* 0x000fea0003800000 */
.L_x_70:
        /* <DEDUP_REMOVED lines=11> */
.L_x_73:
[----:B------:R-:W-:Y:S05]  /*3d90*/  BSYNC B1 ;  /* 0x0000000000017941 */ /* 0x000fea0003800000 */
.L_x_72:
        /* <DEDUP_REMOVED lines=9> */
.L_x_75:
[----:B------:R-:W-:Y:S05]  /*3e30*/  BSYNC B1 ;  /* 0x0000000000017941 */ /* 0x000fea0003800000 */
.L_x_74:
        /* <DEDUP_REMOVED lines=9> */
.L_x_77:
[----:B------:R-:W-:Y:S05]  /*3ed0*/  BSYNC B1 ;  /* 0x0000000000017941 */ /* 0x000fea0003800000 */
.L_x_76:
[----:B-----5:R-:W-:Y:S01]  /*3ee0*/  LOP3.LUT R23, R118, 0xffffe000, RZ, 0xc0, !PT ;  /* 0xffffe00076177812 */ /* 0x020fe200078ec0ff */
[----:B------:R-:W-:Y:S01]  /*3ef0*/  BSSY B1, `(.L_x_78) ;  /* 0x0000009000017945 */ /* 0x000fe20003800000 */
[----:B------:R-:W-:-:S03]  /*3f00*/  ISETP.GT.AND P6, PT, R4, 0x30, PT ;  /* 0x000000300400780c */ /* 0x000fc60003fc4270 */
[----:B------:R-:W-:-:S04]  /*3f10*/  FMUL R20, R23, R90 ;  /* 0x0000005a17147220 */ /* 0x000fc80000400000 */
[----:B------:R-:W-:-:S05]  /*3f20*/  FFMA R79, R79, R22, R20 ;  /* 0x000000164f4f7223 */ /* 0x000fca0000000014 */
[----:B------:R-:W-:-:S05]  /*3f30*/  F2FP.TF32.F32.PACK_B R79, R79 ;  /* 0x0000004fff4f723e */ /* 0x000fca00024050ff */
[----:B------:R0:W-:Y:S01]  /*3f40*/  @P0 STG.E desc[UR36][R58.64+0xa4], R79 ;  /* 0x0000a44f3a000986 */ /* 0x0001e2000c101924 */
[----:B------:R-:W-:-:S13]  /*3f50*/  ISETP.GT.AND P0, PT, R3, RZ, P6 ;  /* 0x000000ff0300720c */ /* 0x000fda0003704270 */
[----:B0-----:R-:W-:Y:S05]  /*3f60*/  @!P0 BRA `(.L_x_79) ;  /* 0x0000000000048947 */ /* 0x001fea0003800000 */
[----:B------:R0:W5:Y:S02]  /*3f70*/  LDG.E.LTC128B R118, desc[UR36][R8.64+0xc0] ;  /* 0x0000c02408767981 */ /* 0x000164000c1e1920 */
.L_x_79:
[----:B------:R-:W-:Y:S05]  /*3f80*/  BSYNC B1 ;  /* 0x0000000000017941 */ /* 0x000fea0003800000 */
.L_x_78:
        /* <DEDUP_REMOVED lines=10> */
.L_x_81:
[----:B------:R-:W-:Y:S05]  /*4030*/  BSYNC B1 ;  /* 0x0000000000017941 */ /* 0x000fea0003800000 */
.L_x_80:
        /* <DEDUP_REMOVED lines=9> */
.L_x_83:
[----:B------:R-:W-:Y:S05]  /*40d0*/  BSYNC B1 ;  /* 0x0000000000017941 */ /* 0x000fea0003800000 */
.L_x_82:
        /* <DEDUP_REMOVED lines=9> */
.L_x_85:
[----:B------:R-:W-:Y:S05]  /*4170*/  BSYNC B1 ;  /* 0x0000000000017941 */ /* 0x000fea0003800000 */
.L_x_84:
        /* <DEDUP_REMOVED lines=10> */
.L_x_87:
[----:B------:R-:W-:Y:S05]  /*4220*/  BSYNC B1 ;  /* 0x0000000000017941 */ /* 0x000fea0003800000 */
.L_x_86:
[----:B-----5:R-:W-:Y:S01]  /*4230*/  LOP3.LUT R23, R118, 0xffffe000, RZ, 0xc0, !PT ;  /* 0xffffe00076177812 */ /* 0x020fe200078ec0ff */
[----:B------:R-:W-:Y:S04]  /*4240*/  BSSY B1, `(.L_x_88) ;  /* 0x000000f000017945 */ /* 0x000fe80003800000 */
[----:B------:R-:W-:-:S04]  /*4250*/  FMUL R23, R23, R90 ;  /* 0x0000005a17177220 */ /* 0x000fc80000400000 */
[----:B------:R-:W-:-:S05]  /*4260*/  FFMA R23, R84, R22, R23 ;  /* 0x0000001654177223 */ /* 0x000fca0000000017 */
[----:B------:R-:W-:-:S05]  /*4270*/  F2FP.TF32.F32.PACK_B R23, R23 ;  /* 0x00000017ff17723e */ /* 0x000fca00024050ff */
[----:B------:R0:W-:Y:S01]  /*4280*/  @P0 STG.E desc[UR36][R14.64+0xe0], R23 ;  /* 0x0000e0170e000986 */ /* 0x0001e2000c101924 */
[----:B------:R-:W-:-:S05]  /*4290*/  IADD3 R62, P0, R21, R108, RZ ;  /* 0x0000006c153e7210 */ /* 0x000fca0007f1e0ff */
[----:B------:R-:W-:Y:S01]  /*42a0*/  IMAD.X R63, R5, 0x1, R109, P0 ;  /* 0x00000001053f7824 */ /* 0x000fe200000e066d */
[----:B------:R-:W-:-:S05]  /*42b0*/  IADD3 R64, P0, R21, R108, RZ ;  /* 0x0000006c15407210 */ /* 0x000fca0007f1e0ff */
[----:B------:R-:W-:Y:S01]  /*42c0*/  IMAD.X R65, R5, 0x1, R109, P0 ;  /* 0x0000000105417824 */ /* 0x000fe200000e066d */
[----:B------:R-:W-:-:S05]  /*42d0*/  IADD3 R20, P0, R21, R14, RZ ;  /* 0x0000000e15147210 */ /* 0x000fca0007f1e0ff */
[----:B------:R-:W-:Y:S01]  /*42e0*/  IMAD.X R21, R5, 0x1, R15, P0 ;  /* 0x0000000105157824 */ /* 0x000fe200000e060f */
[----:B------:R-:W-:-:S04]  /*42f0*/  ISETP.GT.AND P0, PT, R4, 0x39, PT ;  /* 0x000000390400780c */ /* 0x000fc80003f04270 */
[----:B------:R-:W-:-:S13]  /*4300*/  ISETP.GT.AND P3, PT, R3, RZ, P0 ;  /* 0x000000ff0300720c */ /* 0x000fda0000764270 */
[----:B0-----:R-:W-:Y:S05]  /*4310*/  @!P3 BRA `(.L_x_89) ;  /* 0x000000000004b947 */ /* 0x001fea0003800000 */
[----:B------:R0:W5:Y:S02]  /*4320*/  LDG.E.LTC128B R118, desc[UR36][R8.64+0xe4] ;  /* 0x0000e42408767981 */ /* 0x000164000c1e1920 */
.L_x_89:
[----:B------:R-:W-:Y:S05]  /*4330*/  BSYNC B1 ;  /* 0x0000000000017941 */ /* 0x000fea0003800000 */
.L_x_88:
        /* <DEDUP_REMOVED lines=9> */
.L_x_91:
[----:B------:R-:W-:Y:S05]  /*43d0*/  BSYNC B1 ;  /* 0x0000000000017941 */ /* 0x000fea0003800000 */
.L_x_90:
        /* <DEDUP_REMOVED lines=9> */
.L_x_93:
[----:B------:R-:W-:Y:S05]  /*4470*/  BSYNC B1 ;  /* 0x0000000000017941 */ /* 0x000fea0003800000 */
.L_x_92:
[----:B-----5:R-:W-:-:S05]  /*4480*/  LOP3.LUT R5, R118, 0xffffe000, RZ, 0xc0, !PT ;  /* 0xffffe00076057812 */ /* 0x020fca00078ec0ff */
[----:B------:R-:W-:-:S04]  /*4490*/  FMUL R4, R5, R90 ;  /* 0x0000005a05047220 */ /* 0x000fc80000400000 */
[----:B------:R-:W-:-:S05]  /*44a0*/  FFMA R87, R87, R22, R4 ;  /* 0x0000001657577223 */ /* 0x000fca0000000004 */
[----:B------:R-:W-:-:S05]  /*44b0*/  F2FP.TF32.F32.PACK_B R87, R87 ;  /* 0x00000057ff57723e */ /* 0x000fca00024050ff */
[----:B------:R0:W-:Y:S01]  /*44c0*/  @P3 STG.E desc[UR36][R58.64+0xe4], R87 ;  /* 0x0000e4573a003986 */ /* 0x0001e2000c101924 */
[----:B------:R-:W-:-:S13]  /*44d0*/  ISETP.GT.AND P3, PT, R3, 0x80, P5 ;  /* 0x000000800300780c */ /* 0x000fda0002f64270 */
[----:B------:R-:W2:Y:S01]  /*44e0*/  @P3 LDG.E.LTC128B R118, desc[UR36][R60.64] ;  /* 0x000000243c763981 */ /* 0x000ea2000c1e1920 */
[----:B------:R-:W-:Y:S01]  /*44f0*/  BSSY B1, `(.L_x_94) ;  /* 0x000000a000017945 */ /* 0x000fe20003800000 */
[----:B--2---:R-:W-:-:S05]  /*4500*/  LOP3.LUT R5, R118, 0xffffe000, RZ, 0xc0, !PT ;  /* 0xffffe00076057812 */ /* 0x004fca00078ec0ff */
[----:B------:R-:W-:-:S04]  /*4510*/  FMUL R5, R5, R90 ;  /* 0x0000005a05057220 */ /* 0x000fc80000400000 */
[----:B------:R-:W-:-:S05]  /*4520*/  FFMA R5, R24, R22, R5 ;  /* 0x0000001618057223 */ /* 0x000fca0000000005 */
[----:B------:R-:W-:-:S05]  /*4530*/  F2FP.TF32.F32.PACK_B R5, R5 ;  /* 0x00000005ff05723e */ /* 0x000fca00024050ff */
[----:B------:R0:W-:Y:S01]  /*4540*/  @P3 STG.E desc[UR36][R20.64], R5 ;  /* 0x0000000514003986 */ /* 0x0001e2000c101924 */
[----:B------:R-:W-:-:S04]  /*4550*/  ISETP.NE.AND P3, PT, R119, RZ, PT ;  /* 0x000000ff7700720c */ /* 0x000fc80003f65270 */
[----:B------:R-:W-:-:S13]  /*4560*/  ISETP.GT.AND P3, PT, R3, 0x80, P3 ;  /* 0x000000800300780c */ /* 0x000fda0001f64270 */
[----:B0-----:R-:W-:Y:S05]  /*4570*/  @!P3 BRA `(.L_x_95) ;  /* 0x000000000004b947 */ /* 0x001fea0003800000 */
[----:B------:R0:W5:Y:S02]  /*4580*/  LDG.E.LTC128B R118, desc[UR36][R56.64+0x4] ;  /* 0x0000042438767981 */ /* 0x000164000c1e1920 */
.L_x_95:
[----:B------:R-:W-:Y:S05]  /*4590*/  BSYNC B1 ;  /* 0x0000000000017941 */ /* 0x000fea0003800000 */
.L_x_94:
[----:B-----5:R-:W-:Y:S01]  /*45a0*/  LOP3.LUT R5, R118, 0xffffe000, RZ, 0xc0, !PT ;  /* 0xffffe00076057812 */ /* 0x020fe200078ec0ff */
[----:B------:R-:W-:Y:S01]  /*45b0*/  BSSY B1, `(.L_x_96) ;  /* 0x000000a000017945 */ /* 0x000fe20003800000 */
[----:B------:R-:W-:-:S03]  /*45c0*/  ISETP.GT.AND P5, PT, R3, 0x88, P5 ;  /* 0x000000880300780c */ /* 0x000fc60002fa4270 */
[----:B------:R-:W-:Y:S01]  /*45d0*/  FMUL R4, R5, R90 ;  /* 0x0000005a05047220 */ /* 0x000fe20000400000 */
[----:B------:R-:W-:-:S03]  /*45e0*/  @P3 IMAD.MOV.U32 R5, RZ, RZ, R21 ;  /* 0x000000ffff053224 */ /* 0x000fc600078e0015 */
[----:B------:R-:W-:Y:S01]  /*45f0*/  FFMA R25, R25, R22, R4 ;  /* 0x0000001619197223 */ /* 0x000fe20000000004 */
[----:B------:R-:W-:-:S04]  /*4600*/  @P3 IMAD.MOV.U32 R4, RZ, RZ, R20 ;  /* 0x000000ffff043224 */ /* 0x000fc800078e0014 */
[----:B------:R-:W-:-:S05]  /*4610*/  F2FP.TF32.F32.PACK_B R25, R25 ;  /* 0x00000019ff19723e */ /* 0x000fca00024050ff */
[----:B------:R2:W-:Y:S01]  /*4620*/  @P3 STG.E desc[UR36][R4.64+0x4], R25 ;  /* 0x0000041904003986 */ /* 0x0005e2000c101924 */
[----:B------:R-:W-:Y:S05]  /*4630*/  @!P5 BRA `(.L_x_97) ;  /* 0x000000000004d947 */ /* 0x000fea0003800000 */
[----:B------:R0:W5:Y:S02]  /*4640*/  LDG.E.LTC128B R118, desc[UR36][R10.64] ;  /* 0x000000240a767981 */ /* 0x000164000c1e1920 */
.L_x_97:
[----:B------:R-:W-:Y:S05]  /*4650*/  BSYNC B1 ;  /* 0x0000000000017941 */ /* 0x000fea0003800000 */
.L_x_96:
[----:B--2--5:R-:W-:Y:S01]  /*4660*/  LOP3.LUT R5, R118, 0xffffe000, RZ, 0xc0, !PT ;  /* 0xffffe00076057812 */ /* 0x024fe200078ec0ff */
[----:B------:R-:W-:Y:S01]  /*4670*/  BSSY B1, `(.L_x_98) ;  /* 0x0000009000017945 */ /* 0x000fe20003800000 */
[----:B------:R-:W-:-:S03]  /*4680*/  ISETP.NE.AND P3, PT, R119, RZ, PT ;  /* 0x000000ff7700720c */ /* 0x000fc60003f65270 */
[----:B------:R-:W-:Y:S01]  /*4690*/  FMUL R5, R5, R90 ;  /* 0x0000005a05057220 */ /* 0x000fe20000400000 */
[----:B------:R-:W-:-:S03]  /*46a0*/  ISETP.GT.AND P3, PT, R3, 0x88, P3 ;  /* 0x000000880300780c */ /* 0x000fc60001f64270 */
[----:B------:R-:W-:-:S05]  /*46b0*/  FFMA R5, R26, R22, R5 ;  /* 0x000000161a057223 */ /* 0x000fca0000000005 */
[----:B------:R-:W-:-:S05]  /*46c0*/  F2FP.TF32.F32.PACK_B R5, R5 ;  /* 0x00000005ff05723e */ /* 0x000fca00024050ff */
[----:B------:R2:W-:Y:S01]  /*46d0*/  @P5 STG.E desc[UR36][R62.64], R5 ;  /* 0x000000053e005986 */ /* 0x0005e2000c101924 */
[----:B------:R-:W-:Y:S05]  /*46e0*/  @!P3 BRA `(.L_x_99) ;  /* 0x000000000004b947 */ /* 0x000fea0003800000 */
[----:B------:R0:W5:Y:S02]  /*46f0*/  LDG.E.LTC128B R118, desc[UR36][R12.64+0x4] ;  /* 0x000004240c767981 */ /* 0x000164000c1e1920 */
.L_x_99:
[----:B------:R-:W-:Y:S05]  /*4700*/  BSYNC B1 ;  /* 0x0000000000017941 */ /* 0x000fea0003800000 */
.L_x_98:
[----:B--2--5:R-:W-:Y:S01]  /*4710*/  LOP3.LUT R5, R118, 0xffffe000, RZ, 0xc0, !PT ;  /* 0xffffe00076057812 */ /* 0x024fe200078ec0ff */
[----:B------:R-:W-:Y:S01]  /*4720*/  BSSY B1, `(.L_x_100) ;  /* 0x0000009000017945 */ /* 0x000fe20003800000 */
[----:B------:R-:W-:-:S03]  /*4730*/  ISETP.NE.AND P5, PT, R120, RZ, PT ;  /* 0x000000ff7800720c */ /* 0x000fc60003fa5270 */
[----:B------:R-:W-:-:S04]  /*4740*/  FMUL R4, R5, R90 ;  /* 0x0000005a05047220 */ /* 0x000fc80000400000 */
[----:B------:R-:W-:-:S05]  /*4750*/  FFMA R27, R27, R22, R4 ;  /* 0x000000161b1b7223 */ /* 0x000fca0000000004 */
[----:B------:R-:W-:-:S05]  /*4760*/  F2FP.TF32.F32.PACK_B R27, R27 ;  /* 0x0000001bff1b723e */ /* 0x000fca00024050ff */
[----:B------:R2:W-:Y:S01]  /*4770*/  @P3 STG.E desc[UR36][R64.64+0x4], R27 ;  /* 0x0000041b40003986 */ /* 0x0005e2000c101924 */
[----:B------:R-:W-:-:S13]  /*4780*/  ISETP.GT.AND P3, PT, R3, 0x80, P5 ;  /* 0x000000800300780c */ /* 0x000fda0002f64270 */
[----:B--2---:R-:W-:Y:S05]  /*4790*/  @!P3 BRA `(.L_x_101) ;  /* 0x000000000004b947 */ /* 0x004fea0003800000 */
[----:B------:R2:W5:Y:S02]  /*47a0*/  LDG.E.LTC128B R118, desc[UR36][R56.64+0x20] ;  /* 0x0000202438767981 */ /* 0x000564000c1e1920 */
.L_x_101:
[----:B------:R-:W-:Y:S05]  /*47b0*/  BSYNC B1 ;  /* 0x0000000000017941 */ /* 0x000fea0003800000 */
.L_x_100:
[----:B-----5:R-:W-:Y:S01]  /*47c0*/  LOP3.LUT R5, R118, 0xffffe000, RZ, 0xc0, !PT ;  /* 0xffffe00076057812 */ /* 0x020fe200078ec0ff */
[----:B------:R-:W-:Y:S01]  /*47d0*/  @P3 IMAD.MOV.U32 R4, RZ, RZ, R20 ;  /* 0x000000ffff043224 */ /* 0x000fe200078e0014 */
[----:B------:R-:W-:Y:S01]  /*47e0*/  ISETP.NE.AND P5, PT, R121, RZ, PT ;  /* 0x000000ff7900720c */ /* 0x000fe20003fa5270 */
[----:B------:R-:W-:Y:S02]  /*47f0*/  BSSY B1, `(.L_x_102) ;  /* 0x0000009000017945 */ /* 0x000fe40003800000 */
[----:B------:R-:W-:-:S04]  /*4800*/  FMUL R5, R5, R90 ;  /* 0x0000005a05057220 */ /* 0x000fc80000400000 */
[----:B-1-3--:R-:W-:Y:S01]  /*4810*/  FFMA R9, R28, R22, R5 ;  /* 0x000000161c097223 */ /* 0x00afe20000000005 */
[----:B------:R-:W-:-:S04]  /*4820*/  @P3 IMAD.MOV.U32 R5, RZ, RZ, R21 ;  /* 0x000000ffff053224 */ /* 0x000fc800078e0015 */
[----:B------:R-:W-:-:S05]  /*4830*/  F2FP.TF32.F32.PACK_B R9, R9 ;  /* 0x00000009ff09723e */ /* 0x000fca00024050ff */
[----:B------:R1:W-:Y:S01]  /*4840*/  @P3 STG.E desc[UR36][R4.64+0x20], R9 ;  /* 0x0000200904003986 */ /* 0x0003e2000c101924 */
[----:B------:R-:W-:-:S13]  /*4850*/  ISETP.GT.AND P3, PT, R3, 0x80, P5 ;  /* 0x000000800300780c */ /* 0x000fda0002f64270 */
[----:B-1----:R-:W-:Y:S05]  /*4860*/  @!P3 BRA `(.L_x_103) ;  /* 0x000000000004b947 */ /* 0x002fea0003800000 */
[----:B------:R1:W5:Y:S02]  /*4870*/  LDG.E.LTC128B R118, desc[UR36][R56.64+0x24] ;  /* 0x0000242438767981 */ /* 0x000364000c1e1920 */
.L_x_103:
[----:B------:R-:W-:Y:S05]  /*4880*/  BSYNC B1 ;  /* 0x0000000000017941 */ /* 0x000fea0003800000 */
.L_x_102:
[----:B-----5:R-:W-:Y:S01]  /*4890*/  LOP3.LUT R5, R118, 0xffffe000, RZ, 0xc0, !PT ;  /* 0xffffe00076057812 */ /* 0x020fe200078ec0ff */
[----:B------:R-:W-:Y:S04]  /*48a0*/  BSSY B1, `(.L_x_104) ;  /* 0x000000b000017945 */ /* 0x000fe80003800000 */
[----:B------:R-:W-:Y:S01]  /*48b0*/  FMUL R4, R5, R90 ;  /* 0x0000005a05047220 */ /* 0x000fe20000400000 */
[----:B------:R-:W-:-:S03]  /*48c0*/  @P3 IMAD.MOV.U32 R5, RZ, RZ, R21 ;  /* 0x000000ffff053224 */ /* 0x000fc600078e0015 */
[----:B------:R-:W-:Y:S01]  /*48d0*/  FFMA R29, R29, R22, R4 ;  /* 0x000000161d1d7223 */ /* 0x000fe20000000004 */
[----:B------:R-:W-:-:S04]  /*48e0*/  @P3 IMAD.MOV.U32 R4, RZ, RZ, R20 ;  /* 0x000000ffff043224 */ /* 0x000fc800078e0014 */
[----:B------:R-:W-:-:S05]  /*48f0*/  F2FP.TF32.F32.PACK_B R29, R29 ;  /* 0x0000001dff1d723e */ /* 0x000fca00024050ff */
[----:B------:R3:W-:Y:S01]  /*4900*/  @P3 STG.E desc[UR36][R4.64+0x24], R29 ;  /* 0x0000241d04003986 */ /* 0x0007e2000c101924 */
[----:B------:R-:W-:-:S04]  /*4910*/  ISETP.NE.AND P3, PT, R120, RZ, PT ;  /* 0x000000ff7800720c */ /* 0x000fc80003f65270 */
[----:B------:R-:W-:-:S13]  /*4920*/  ISETP.GT.AND P3, PT, R3, 0x88, P3 ;  /* 0x000000880300780c */ /* 0x000fda0001f64270 */
[----:B---3--:R-:W-:Y:S05]  /*4930*/  @!P3 BRA `(.L_x_105) ;  /* 0x000000000004b947 */ /* 0x008fea0003800000 */
[----:B------:R3:W5:Y:S02]  /*4940*/  LDG.E.LTC128B R118, desc[UR36][R12.64+0x20] ;  /* 0x000020240c767981 */ /* 0x000764000c1e1920 */
.L_x_105:
[----:B------:R-:W-:Y:S05]  /*4950*/  BSYNC B1 ;  /* 0x0000000000017941 */ /* 0x000fea0003800000 */
.L_x_104:
        /* <DEDUP_REMOVED lines=9> */
.L_x_107:
[----:B------:R-:W-:Y:S05]  /*49f0*/  BSYNC B1 ;  /* 0x0000000000017941 */ /* 0x000fea0003800000 */
.L_x_106:
[----:B-----5:R-:W-:Y:S01]  /*4a00*/  LOP3.LUT R5, R118, 0xffffe000, RZ, 0xc0, !PT ;  /* 0xffffe00076057812 */ /* 0x020fe200078ec0ff */
[----:B------:R-:W-:Y:S01]  /*4a10*/  BSSY B1, `(.L_x_108) ;  /* 0x000000b000017945 */ /* 0x000fe20003800000 */
[----:B------:R-:W-:-:S03]  /*4a20*/  ISETP.NE.AND P5, PT, R104, RZ, PT ;  /* 0x000000ff6800720c */ /* 0x000fc60003fa5270 */
[----:B------:R-:W-:Y:S01]  /*4a30*/  FMUL R4, R5, R90 ;  /* 0x0000005a05047220 */ /* 0x000fe20000400000 */
[----:B------:R-:W-:-:S03]  /*4a40*/  @P3 IMAD.MOV.U32 R5, RZ, RZ, R7 ;  /* 0x000000ffff053224 */ /* 0x000fc600078e0007 */
[----:B------:R-:W-:Y:S01]  /*4a50*/  FFMA R31, R31, R22, R4 ;  /* 0x000000161f1f7223 */ /* 0x000fe20000000004 */
[----:B------:R-:W-:-:S04]  /*4a60*/  @P3 IMAD.MOV.U32 R4, RZ, RZ, R6 ;  /* 0x000000ffff043224 */ /* 0x000fc800078e0006 */
[----:B------:R-:W-:-:S05]  /*4a70*/  F2FP.TF32.F32.PACK_B R31, R31 ;  /* 0x0000001fff1f723e */ /* 0x000fca00024050ff */
[----:B------:R0:W-:Y:S01]  /*4a80*/  @P3 STG.E desc[UR36][R4.64+0x24], R31 ;  /* 0x0000241f04003986 */ /* 0x0001e2000c101924 */
[----:B------:R-:W-:-:S13]  /*4a90*/  ISETP.GT.AND P3, PT, R3, 0x80, P5 ;  /* 0x000000800300780c */ /* 0x000fda0002f64270 */
[----:B0-----:R-:W-:Y:S05]  /*4aa0*/  @!P3 BRA `(.L_x_109) ;  /* 0x000000000004b947 */ /* 0x001fea0003800000 */
[----:B------:R0:W5:Y:S02]  /*4ab0*/  LDG.E.LTC128B R118, desc[UR36][R56.64+0x40] ;  /* 0x0000402438767981 */ /* 0x000164000c1e1920 */
.L_x_109:
[----:B------:R-:W-:Y:S05]  /*4ac0*/  BSYNC B1 ;  /* 0x0000000000017941 */ /* 0x000fea0003800000 */
.L_x_108:
[----:B-----5:R-:W-:Y:S01]  /*4ad0*/  LOP3.LUT R5, R118, 0xffffe000, RZ, 0xc0, !PT ;  /* 0xffffe00076057812 */ /* 0x020fe200078ec0ff */
[----:B------:R-:W-:Y:S01]  /*4ae0*/  @P3 IMAD.MOV.U32 R4, RZ, RZ, R20 ;  /* 0x000000ffff043224 */ /* 0x000fe200078e0014 */
[----:B------:R-:W-:Y:S01]  /*4af0*/  ISETP.NE.AND P5, PT, R105, RZ, PT ;  /* 0x000000ff6900720c */ /* 0x000fe20003fa5270 */
[----:B------:R-:W-:Y:S02]  /*4b00*/  BSSY B1, `(.L_x_110) ;  /* 0x0000009000017945 */ /* 0x000fe40003800000 */
[----:B------:R-:W-:-:S04]  /*4b10*/  FMUL R5, R5, R90 ;  /* 0x0000005a05057220 */ /* 0x000fc80000400000 */
[----:B------:R-:W-:Y:S01]  /*4b20*/  FFMA R9, R32, R22, R5 ;  /* 0x0000001620097223 */ /* 0x000fe20000000005 */
[----:B------:R-:W-:-:S04]  /*4b30*/  @P3 IMAD.MOV.U32 R5, RZ, RZ, R21 ;  /* 0x000000ffff053224 */ /* 0x000fc800078e0015 */
[----:B------:R-:W-:-:S05]  /*4b40*/  F2FP.TF32.F32.PACK_B R9, R9 ;  /* 0x00000009ff09723e */ /* 0x000fca00024050ff */
[----:B------:R0:W-:Y:S01]  /*4b50*/  @P3 STG.E desc[UR36][R4.64+0x40], R9 ;  /* 0x0000400904003986 */ /* 0x0001e2000c101924 */
[----:B------:R-:W-:-:S13]  /*4b60*/  ISETP.GT.AND P3, PT, R3, 0x80, P5 ;  /* 0x000000800300780c */ /* 0x000fda0002f64270 */
[----:B0-----:R-:W-:Y:S05]  /*4b70*/  @!P3 BRA `(.L_x_111) ;  /* 0x000000000004b947 */ /* 0x001fea0003800000 */
[----:B------:R0:W5:Y:S02]  /*4b80*/  LDG.E.LTC128B R118, desc[UR36][R56.64+0x44] ;  /* 0x0000442438767981 */ /* 0x000164000c1e1920 */
.L_x_111:
[----:B------:R-:W-:Y:S05]  /*4b90*/  BSYNC B1 ;  /* 0x0000000000017941 */ /* 0x000fea0003800000 */
.L_x_110:
        /* <DEDUP_REMOVED lines=10> */
[----:B0-----:R-:W-:Y:S05]  /*4c40*/  @!P3 BRA `(.L_x_113) ;  /* 0x000000000004b947 */ /* 0x001fea0003800000 */
[----:B------:R0:W5:Y:S02]  /*4c50*/  LDG.E.LTC128B R118, desc[UR36][R12.64+0x40] ;  /* 0x000040240c767981 */ /* 0x000164000c1e1920 */
.L_x_113:
[----:B------:R-:W-:Y:S05]  /*4c60*/  BSYNC B1 ;  /* 0x0000000000017941 */ /* 0x000fea0003800000 */
.L_x_112:
[----:B-----5:R-:W-:Y:S01]  /*4c70*/  LOP3.LUT R5, R118, 0xffffe000, RZ, 0xc0, !PT ;  /* 0xffffe00076057812 */ /* 0x020fe200078ec0ff */
[----:B------:R-:W-:Y:S01]  /*4c80*/  @P3 IMAD.MOV.U32 R4, RZ, RZ, R6 ;  /* 0x000000ffff043224 */ /* 0x000fe200078e0006 */
[----:B------:R-:W-:Y:S03]  /*4c90*/  BSSY B1, `(.L_x_114) ;  /* 0x0000009000017945 */ /* 0x000fe60003800000 */
        /* <DEDUP_REMOVED lines=8> */
.L_x_115:
[----:B------:R-:W-:Y:S05]  /*4d20*/  BSYNC B1 ;  /* 0x0000000000017941 */ /* 0x000fea0003800000 */
.L_x_114:
        /* <DEDUP_REMOVED lines=12> */
.L_x_117:
[----:B------:R-:W-:Y:S05]  /*4df0*/  BSYNC B1 ;  /* 0x0000000000017941 */ /* 0x000fea0003800000 */
.L_x_116:
        /* <DEDUP_REMOVED lines=12> */
.L_x_119:
[----:B------:R-:W-:Y:S05]  /*4ec0*/  BSYNC B1 ;  /* 0x0000000000017941 */ /* 0x000fea0003800000 */
.L_x_118:
        /* <DEDUP_REMOVED lines=12> */
.L_x_121:
[----:B------:R-:W-:Y:S05]  /*4f90*/  BSYNC B1 ;  /* 0x0000000000017941 */ /* 0x000fea0003800000 */
.L_x_120:
        /* <DEDUP_REMOVED lines=11> */
.L_x_123:
[----:B------:R-:W-:Y:S05]  /*5050*/  BSYNC B1 ;  /* 0x0000000000017941 */ /* 0x000fea0003800000 */
.L_x_122:
        /* <DEDUP_REMOVED lines=12> */
.L_x_125:
[----:B------:R-:W-:Y:S05]  /*5120*/  BSYNC B1 ;  /* 0x0000000000017941 */ /* 0x000fea0003800000 */
.L_x_124:
        /* <DEDUP_REMOVED lines=12> */
.L_x_127:
[----:B------:R-:W-:Y:S05]  /*51f0*/  BSYNC B1 ;  /* 0x0000000000017941 */ /* 0x000fea0003800000 */
.L_x_126:
        /* <DEDUP_REMOVED lines=12> */
.L_x_129:
[----:B------:R-:W-:Y:S05]  /*52c0*/  BSYNC B1 ;  /* 0x0000000000017941 */ /* 0x000fea0003800000 */
.L_x_128:
        /* <DEDUP_REMOVED lines=11> */
.L_x_131:
[----:B------:R-:W-:Y:S05]  /*5380*/  BSYNC B1 ;  /* 0x0000000000017941 */ /* 0x000fea0003800000 */
.L_x_130:
        /* <DEDUP_REMOVED lines=12> */
.L_x_133:
[----:B------:R-:W-:Y:S05]  /*5450*/  BSYNC B1 ;  /* 0x0000000000017941 */ /* 0x000fea0003800000 */
.L_x_132:
        /* <DEDUP_REMOVED lines=11> */
.L_x_135:
[----:B------:R-:W-:Y:S05]  /*5510*/  BSYNC B1 ;  /* 0x0000000000017941 */ /* 0x000fea0003800000 */
.L_x_134:
        /* <DEDUP_REMOVED lines=11> */
.L_x_137:
[----:B------:R-:W-:Y:S05]  /*55d0*/  BSYNC B1 ;  /* 0x0000000000017941 */ /* 0x000fea0003800000 */
.L_x_136:
        /* <DEDUP_REMOVED lines=11> */
.L_x_139:
[----:B------:R-:W-:Y:S05]  /*5690*/  BSYNC B1 ;  /* 0x0000000000017941 */ /* 0x000fea0003800000 */
.L_x_138:
        /* <DEDUP_REMOVED lines=11> */
.L_x_141:
[----:B------:R-:W-:Y:S05]  /*5750*/  BSYNC B1 ;  /* 0x0000000000017941 */ /* 0x000fea0003800000 */
.L_x_140:
        /* <DEDUP_REMOVED lines=11> */
.L_x_143:
[----:B------:R-:W-:Y:S05]  /*5810*/  BSYNC B1 ;  /* 0x0000000000017941 */ /* 0x000fea0003800000 */
.L_x_142:
        /* <DEDUP_REMOVED lines=11> */
.L_x_145:
[----:B------:R-:W-:Y:S05]  /*58d0*/  BSYNC B1 ;  /* 0x0000000000017941 */ /* 0x000fea0003800000 */
.L_x_144:
[----:B0----5:R-:W-:Y:S01]  /*58e0*/  LOP3.LUT R5, R118, 0xffffe000, RZ, 0xc0, !PT ;  /* 0xffffe00076057812 */ /* 0x021fe200078ec0ff */
[----:B------:R-:W-:Y:S01]  /*58f0*/  @P6 IMAD.MOV.U32 R4, RZ, RZ, R6 ;  /* 0x000000ffff046224 */ /* 0x000fe200078e0006 */
[----:B------:R-:W-:Y:S01]  /*5900*/  ISETP.GT.AND P2, PT, R3, 0x88, P2 ;  /* 0x000000880300780c */ /* 0x000fe20001744270 */
[----:B------:R-:W-:Y:S02]  /*5910*/  BSSY B1, `(.L_x_146) ;  /* 0x0000008000017945 */ /* 0x000fe40003800000 */
[----:B------:R-:W-:-:S04]  /*5920*/  FMUL R5, R5, R90 ;  /* 0x0000005a05057220 */ /* 0x000fc80000400000 */
[----:B------:R-:W-:Y:S01]  /*5930*/  FFMA R9, R50, R22, R5 ;  /* 0x0000001632097223 */ /* 0x000fe20000000005 */
[----:B------:R-:W-:-:S04]  /*5940*/  @P6 IMAD.MOV.U32 R5, RZ, RZ, R7 ;  /* 0x000000ffff056224 */ /* 0x000fc800078e0007 */
[----:B------:R-:W-:-:S05]  /*5950*/  F2FP.TF32.F32.PACK_B R9, R9 ;  /* 0x00000009ff09723e */ /* 0x000fca00024050ff */
[----:B------:R0:W-:Y:S01]  /*5960*/  @P6 STG.E desc[UR36][R4.64+0xc0], R9 ;  /* 0x0000c00904006986 */ /* 0x0001e2000c101924 */
[----:B------:R-:W-:Y:S05]  /*5970*/  @!P2 BRA `(.L_x_147) ;  /* 0x000000000004a947 */ /* 0x000fea0003800000 */
[----:B------:R0:W5:Y:S02]  /*5980*/  LDG.E.LTC128B R118, desc[UR36][R12.64+0xc4] ;  /* 0x0000c4240c767981 */ /* 0x000164000c1e1920 */
.L_x_147:
[----:B------:R-:W-:Y:S05]  /*5990*/  BSYNC B1 ;  /* 0x0000000000017941 */ /* 0x000fea0003800000 */
.L_x_146:
[----:B0----5:R-:W-:Y:S01]  /*59a0*/  LOP3.LUT R5, R118, 0xffffe000, RZ, 0xc0, !PT ;  /* 0xffffe00076057812 */ /* 0x021fe200078ec0ff */
        /* <DEDUP_REMOVED lines=10> */
.L_x_149:
[----:B------:R-:W-:Y:S05]  /*5a50*/  BSYNC B1 ;  /* 0x0000000000017941 */ /* 0x000fea0003800000 */
.L_x_148:
        /* <DEDUP_REMOVED lines=11> */
.L_x_151:
[----:B------:R-:W-:Y:S05]  /*5b10*/  BSYNC B1 ;  /* 0x0000000000017941 */ /* 0x000fea0003800000 */
.L_x_150:
[----:B0----5:R-:W-:Y:S01]  /*5b20*/  LOP3.LUT R5, R118, 0xffffe000, RZ, 0xc0, !PT ;  /* 0xffffe00076057812 */ /* 0x021fe200078ec0ff */
[----:B------:R-:W-:Y:S01]  /*5b30*/  BSSY B1, `(.L_x_152) ;  /* 0x0000008000017945 */ /* 0x000fe20003800000 */
[----:B------:R-:W-:-:S03]  /*5b40*/  ISETP.GT.AND P1, PT, R3, 0x88, P1 ;  /* 0x000000880300780c */ /* 0x000fc60000f24270 */
[----:B------:R-:W-:-:S04]  /*5b50*/  FMUL R4, R5, R90 ;  /* 0x0000005a05047220 */ /* 0x000fc80000400000 */
[----:B------:R-:W-:-:S05]  /*5b60*/  FFMA R53, R53, R22, R4 ;  /* 0x0000001635357223 */ /* 0x000fca0000000004 */
[----:B------:R-:W-:-:S05]  /*5b70*/  F2FP.TF32.F32.PACK_B R53, R53 ;  /* 0x00000035ff35723e */ /* 0x000fca00024050ff */
[----:B------:R0:W-:Y:S01]  /*5b80*/  @P2 STG.E desc[UR36][R20.64+0xe4], R53 ;  /* 0x0000e43514002986 */ /* 0x0001e2000c101924 */
[----:B------:R-:W-:Y:S05]  /*5b90*/  @!P1 BRA `(.L_x_153) ;  /* 0x0000000000049947 */ /* 0x000fea0003800000 */
[----:B------:R0:W5:Y:S02]  /*5ba0*/  LDG.E.LTC128B R118, desc[UR36][R12.64+0xe0] ;  /* 0x0000e0240c767981 */ /* 0x000164000c1e1920 */
.L_x_153:
[----:B------:R-:W-:Y:S05]  /*5bb0*/  BSYNC B1 ;  /* 0x0000000000017941 */ /* 0x000fea0003800000 */
.L_x_152:
[----:B-----5:R-:W-:Y:S01]  /*5bc0*/  LOP3.LUT R5, R118, 0xffffe000, RZ, 0xc0, !PT ;  /* 0xffffe00076057812 */ /* 0x020fe200078ec0ff */
        /* <DEDUP_REMOVED lines=10> */
.L_x_155:
[----:B------:R-:W-:Y:S05]  /*5c70*/  BSYNC B1 ;  /* 0x0000000000017941 */ /* 0x000fea0003800000 */
.L_x_154:
[----:B------:R-:W-:Y:S05]  /*5c80*/  @!P0 BRA `(.L_x_156) ;  /* 0x0000001400688947 */ /* 0x000fea0003800000 */
[----:B-----5:R-:W-:-:S05]  /*5c90*/  LOP3.LUT R3, R118, 0xffffe000, RZ, 0xc0, !PT ;  /* 0xffffe00076037812 */ /* 0x020fca00078ec0ff */
[----:B0-----:R-:W-:-:S04]  /*5ca0*/  FMUL R4, R3, R90 ;  /* 0x0000005a03047220 */ /* 0x001fc80000400000 */
[----:B------:R-:W-:-:S05]  /*5cb0*/  FFMA R55, R55, R22, R4 ;  /* 0x0000001637377223 */ /* 0x000fca0000000004 */
[----:B------:R-:W-:-:S05]  /*5cc0*/  F2FP.TF32.F32.PACK_B R55, R55 ;  /* 0x00000037ff37723e */ /* 0x000fca00024050ff */
[----:B------:R0:W-:Y:S01]  /*5cd0*/  STG.E desc[UR36][R6.64+0xe4], R55 ;  /* 0x0000e43706007986 */ /* 0x0001e2000c101924 */
[----:B------:R-:W-:Y:S05]  /*5ce0*/  BRA `(.L_x_156) ;  /* 0x0000001400507947 */ /* 0x000fea0003800000 */
.L_x_33:
[----:B------:R-:W-:Y:S01]  /*5cf0*/  ISETP.GT.AND P4, PT, R4, 0x1, PT ;  /* 0x000000010400780c */ /* 0x000fe20003f84270 */
[----:B------:R-:W-:Y:S01]  /*5d00*/  ULDC.64 UR4, c[0x0][0x5c0] ;  /* 0x0001700000047ab9 */ /* 0x000fe20000000a00 */
[-C--:B------:R-:W-:Y:S01]  /*5d10*/  FMUL R5, R56, R22.reuse ;  /* 0x0000001638057220 */ /* 0x080fe20000400000 */
[C---:B------:R-:W-:Y:S01]  /*5d20*/  LEA R8, P2, R102.reuse, UR4, 0x2 ;  /* 0x0000000466087c11 */ /* 0x040fe2000f8410ff */
[-C--:B------:R-:W-:Y:S01]  /*5d30*/  FMUL R57, R57, R22.reuse ;  /* 0x0000001639397220 */ /* 0x080fe20000400000 */
[----:B------:R-:W-:Y:S01]  /*5d40*/  ISETP.GT.AND P1, PT, R3, RZ, P4 ;  /* 0x000000ff0300720c */ /* 0x000fe20002724270 */
[----:B------:R-:W-:Y:S01]  /*5d50*/  IMAD.SHL.U32 R15, R91, 0x4, RZ ;  /* 0x000000045b0f7824 */ /* 0x000fe200078e00ff */
[----:B------:R-:W-:Y:S01]  /*5d60*/  LEA.HI.X R9, R102, UR5, R115, 0x2, P2 ;  /* 0x0000000566097c11 */ /* 0x000fe200090f1473 */
[----:B------:R-:W-:Y:S01]  /*5d70*/  IMAD.SHL.U32 R103, R92, 0x4, RZ ;  /* 0x000000045c677824 */ /* 0x000fe200078e00ff */
[----:B------:R-:W-:Y:S01]  /*5d80*/  F2FP.TF32.F32.PACK_B R5, R5 ;  /* 0x00000005ff05723e */ /* 0x000fe200024050ff */
[-C--:B------:R-:W-:Y:S01]  /*5d90*/  FMUL R13, R58, R22.reuse ;  /* 0x000000163a0d7220 */ /* 0x080fe20000400000 */
[----:B------:R-:W-:Y:S01]  /*5da0*/  F2FP.TF32.F32.PACK_B R57, R57 ;  /* 0x00000039ff39723e */ /* 0x000fe200024050ff */
[-C--:B------:R-:W-:Y:S01]  /*5db0*/  FMUL R59, R59, R22.reuse ;  /* 0x000000163b3b7220 */ /* 0x080fe20000400000 */
[----:B------:R-:W-:Y:S01]  /*5dc0*/  SHF.L.U64.HI R7, R91, 0x2, R94 ;  /* 0x000000025b077819 */ /* 0x000fe2000001025e */
[----:B------:R0:W-:Y:S01]  /*5dd0*/  @P0 STG.E desc[UR36][R8.64], R5 ;  /* 0x0000000508000986 */ /* 0x0001e2000c101924 */
[----:B------:R-:W-:Y:S01]  /*5de0*/  ISETP.GT.AND P0, PT, R3, 0x8, P5 ;  /* 0x000000080300780c */ /* 0x000fe20002f04270 */
[----:B------:R-:W-:Y:S01]  /*5df0*/  FMUL R61, R61, R22 ;  /* 0x000000163d3d7220 */ /* 0x000fe20000400000 */
[----:B------:R-:W-:Y:S01]  /*5e00*/  SHF.L.U64.HI R23, R92, 0x2, R93 ;  /* 0x000000025c177819 */ /* 0x000fe2000001025d */
[----:B------:R-:W-:Y:S01]  /*5e10*/  @P1 STG.E desc[UR36][R8.64+0x4], R57 ;  /* 0x0000043908001986 */ /* 0x000fe2000c101924 */
[----:B------:R-:W-:Y:S01]  /*5e20*/  IADD3 R10, P1, R15, R8, RZ ;  /* 0x000000080f0a7210 */ /* 0x000fe20007f3e0ff */
[-C--:B------:R-:W-:Y:S01]  /*5e30*/  FMUL R63, R63, R22.reuse ;  /* 0x000000163f3f7220 */ /* 0x080fe20000400000 */
[----:B------:R-:W-:Y:S01]  /*5e40*/  F2FP.TF32.F32.PACK_B R13, R13 ;  /* 0x0000000dff0d723e */ /* 0x000fe200024050ff */
[----:B------:R-:W-:Y:S01]  /*5e50*/  FMUL R65, R65, R22 ;  /* 0x0000001641417220 */ /* 0x000fe20000400000 */
[----:B------:R-:W-:Y:S01]  /*5e60*/  ISETP.GT.AND P3, PT, R4, 0x8, PT ;  /* 0x000000080400780c */ /* 0x000fe20003f64270 */
[----:B------:R-:W-:Y:S01]  /*5e70*/  IMAD.X R11, R7, 0x1, R9, P1 ;  /* 0x00000001070b7824 */ /* 0x000fe200008e0609 */
[----:B------:R-:W-:Y:S01]  /*5e80*/  IADD3 R6, P1, P2, R103, R8, R15 ;  /* 0x0000000867067210 */ /* 0x000fe20007a3e00f */
[-C--:B0-----:R-:W-:Y:S01]  /*5e90*/  FMUL R5, R60, R22.reuse ;  /* 0x000000163c057220 */ /* 0x081fe20000400000 */
[----:B------:R-:W-:Y:S01]  /*5ea0*/  F2FP.TF32.F32.PACK_B R59, R59 ;  /* 0x0000003bff3b723e */ /* 0x000fe200024050ff */
[-C--:B------:R-:W-:Y:S01]  /*5eb0*/  FMUL R67, R67, R22.reuse ;  /* 0x0000001643437220 */ /* 0x080fe20000400000 */
[----:B------:R-:W-:Y:S01]  /*5ec0*/  IADD3.X R7, R23, R9, R7, P1, P2 ;  /* 0x0000000917077210 */ /* 0x000fe20000fe4407 */
[----:B------:R0:W-:Y:S01]  /*5ed0*/  @P0 STG.E desc[UR36][R10.64], R13 ;  /* 0x0000000d0a000986 */ /* 0x0001e2000c101924 */
[----:B------:R-:W-:Y:S01]  /*5ee0*/  ISETP.GT.AND P1, PT, R3, 0x8, P4 ;  /* 0x000000080300780c */ /* 0x000fe20002724270 */
[-C--:B------:R-:W-:Y:S01]  /*5ef0*/  FMUL R69, R69, R22.reuse ;  /* 0x0000001645457220 */ /* 0x080fe20000400000 */
[----:B------:R-:W-:Y:S01]  /*5f00*/  ISETP.GT.AND P0, PT, R3, RZ, P3 ;  /* 0x000000ff0300720c */ /* 0x000fe20001f04270 */
[-C--:B------:R-:W-:Y:S01]  /*5f10*/  FMUL R71, R71, R22.reuse ;  /* 0x0000001647477220 */ /* 0x080fe20000400000 */
[----:B------:R-:W-:Y:S01]  /*5f20*/  F2FP.TF32.F32.PACK_B R5, R5 ;  /* 0x00000005ff05723e */ /* 0x000fe200024050ff */
[-C--:B------:R-:W-:Y:S01]  /*5f30*/  FMUL R73, R73, R22.reuse ;  /* 0x0000001649497220 */ /* 0x080fe20000400000 */
[----:B------:R-:W-:Y:S01]  /*5f40*/  ISETP.GT.AND P2, PT, R4, 0x9, PT ;  /* 0x000000090400780c */ /* 0x000fe20003f44270 */
[-C--:B------:R-:W-:Y:S01]  /*5f50*/  FMUL R75, R75, R22.reuse ;  /* 0x000000164b4b7220 */ /* 0x080fe20000400000 */
[----:B------:R-:W-:Y:S01]  /*5f60*/  F2FP.TF32.F32.PACK_B R61, R61 ;  /* 0x0000003dff3d723e */ /* 0x000fe200024050ff */
[-C--:B------:R-:W-:Y:S01]  /*5f70*/  FMUL R77, R77, R22.reuse ;  /* 0x000000164d4d7220 */ /* 0x080fe20000400000 */
[----:B------:R-:W-:Y:S01]  /*5f80*/  F2FP.TF32.F32.PACK_B R63, R63 ;  /* 0x0000003fff3f723e */ /* 0x000fe200024050ff */
[-C--:B0-----:R-:W-:Y:S01]  /*5f90*/  FMUL R13, R62, R22.reuse ;  /* 0x000000163e0d7220 */ /* 0x081fe20000400000 */
[----:B------:R-:W-:Y:S01]  /*5fa0*/  F2FP.TF32.F32.PACK_B R65, R65 ;  /* 0x00000041ff41723e */ /* 0x000fe200024050ff */
[----:B------:R-:W-:Y:S01]  /*5fb0*/  @P1 STG.E desc[UR36][R10.64+0x4], R59 ;  /* 0x0000043b0a001986 */ /* 0x000fe2000c101924 */
[----:B------:R-:W-:Y:S01]  /*5fc0*/  ISETP.GT.AND P1, PT, R4, 0x11, PT ;  /* 0x000000110400780c */ /* 0x000fe20003f24270 */
[-C--:B------:R-:W-:Y:S01]  /*5fd0*/  FMUL R79, R79, R22.reuse ;  /* 0x000000164f4f7220 */ /* 0x080fe20000400000 */
[----:B------:R-:W-:Y:S01]  /*5fe0*/  F2FP.TF32.F32.PACK_B R13, R13 ;  /* 0x0000000dff0d723e */ /* 0x000fe200024050ff */
[----:B------:R0:W-:Y:S01]  /*5ff0*/  @P0 STG.E desc[UR36][R8.64+0x20], R5 ;  /* 0x0000200508000986 */ /* 0x0001e2000c101924 */
[----:B------:R-:W-:Y:S01]  /*6000*/  ISETP.GT.AND P0, PT, R3, RZ, P2 ;  /* 0x000000ff0300720c */ /* 0x000fe20001704270 */
[-C--:B------:R-:W-:Y:S01]  /*6010*/  FMUL R81, R81, R22.reuse ;  /* 0x0000001651517220 */ /* 0x080fe20000400000 */
[----:B------:R-:W-:Y:S01]  /*6020*/  F2FP.TF32.F32.PACK_B R67, R67 ;  /* 0x00000043ff43723e */ /* 0x000fe200024050ff */
        /* <DEDUP_REMOVED lines=8> */
[-C--:B0-----:R-:W-:Y:S01]  /*60b0*/  FMUL R5, R64, R22.reuse ;  /* 0x0000001640057220 */ /* 0x081fe20000400000 */
[C---:B------:R-:W-:Y:S01]  /*60c0*/  ISETP.GT.AND P4, PT, R4.reuse, 0x29, PT ;  /* 0x000000290400780c */ /* 0x040fe20003f84270 */
[----:B------:R-:W-:Y:S01]  /*60d0*/  @P0 STG.E desc[UR36][R8.64+0x24], R61 ;  /* 0x0000243d08000986 */ /* 0x000fe2000c101924 */
[----:B------:R-:W-:Y:S01]  /*60e0*/  ISETP.GT.AND P0, PT, R3, 0x8, P3 ;  /* 0x000000080300780c */ /* 0x000fe20001f04270 */
[-C--:B------:R-:W-:Y:S01]  /*60f0*/  FMUL R27, R27, R22.reuse ;  /* 0x000000161b1b7220 */ /* 0x080fe20000400000 */
[----:B------:R-:W-:Y:S01]  /*6100*/  F2FP.TF32.F32.PACK_B R5, R5 ;  /* 0x00000005ff05723e */ /* 0x000fe200024050ff */
[-C--:B------:R-:W-:Y:S01]  /*6110*/  FMUL R29, R29, R22.reuse ;  /* 0x000000161d1d7220 */ /* 0x080fe20000400000 */
[----:B------:R-:W-:Y:S01]  /*6120*/  F2FP.TF32.F32.PACK_B R77, R77 ;  /* 0x0000004dff4d723e */ /* 0x000fe200024050ff */
[-C--:B------:R-:W-:Y:S01]  /*6130*/  FMUL R31, R31, R22.reuse ;  /* 0x000000161f1f7220 */ /* 0x080fe20000400000 */
[----:B------:R-:W-:Y:S01]  /*6140*/  F2FP.TF32.F32.PACK_B R79, R79 ;  /* 0x0000004fff4f723e */ /* 0x000fe200024050ff */
[-C--:B------:R-:W-:Y:S01]  /*6150*/  FMUL R33, R33, R22.reuse ;  /* 0x0000001621217220 */ /* 0x080fe20000400000 */
[C---:B------:R-:W-:Y:S01]  /*6160*/  ISETP.GT.AND P3, PT, R4.reuse, 0x31, PT ;  /* 0x000000310400780c */ /* 0x040fe20003f64270 */
[-C--:B------:R-:W-:Y:S01]  /*6170*/  FMUL R35, R35, R22.reuse ;  /* 0x0000001623237220 */ /* 0x080fe20000400000 */
[----:B------:R-:W-:Y:S01]  /*6180*/  F2FP.TF32.F32.PACK_B R81, R81 ;  /* 0x00000051ff51723e */ /* 0x000fe200024050ff */
[-C--:B------:R-:W-:Y:S01]  /*6190*/  FMUL R37, R37, R22.reuse ;  /* 0x0000001625257220 */ /* 0x080fe20000400000 */
[----:B------:R-:W-:Y:S01]  /*61a0*/  F2FP.TF32.F32.PACK_B R83, R83 ;  /* 0x00000053ff53723e */ /* 0x000fe200024050ff */
[----:B------:R0:W-:Y:S01]  /*61b0*/  @P0 STG.E desc[UR36][R10.64+0x20], R13 ;  /* 0x0000200d0a000986 */ /* 0x0001e2000c101924 */
[----:B------:R-:W-:Y:S01]  /*61c0*/  ISETP.GT.AND P0, PT, R3, 0x8, P2 ;  /* 0x000000080300780c */ /* 0x000fe20001704270 */
[-C--:B------:R-:W-:Y:S01]  /*61d0*/  FMUL R39, R39, R22.reuse ;  /* 0x0000001627277220 */ /* 0x080fe20000400000 */
[----:B------:R-:W-:Y:S01]  /*61e0*/  ISETP.GT.AND P2, PT, R4, 0x10, PT ;  /* 0x000000100400780c */ /* 0x000fe20003f44270 */
        /* <DEDUP_REMOVED lines=9> */
[----:B------:R-:W-:Y:S01]  /*6280*/  F2FP.TF32.F32.PACK_B R29, R29 ;  /* 0x0000001dff1d723e */ /* 0x000fe200024050ff */
[----:B------:R-:W-:Y:S01]  /*6290*/  @P0 STG.E desc[UR36][R10.64+0x24], R63 ;  /* 0x0000243f0a000986 */ /* 0x000fe2000c101924 */
[----:B------:R-:W-:Y:S01]  /*62a0*/  ISETP.GT.AND P0, PT, R3, RZ, P2 ;  /* 0x000000ff0300720c */ /* 0x000fe20001704270 */
[-C--:B------:R-:W-:Y:S01]  /*62b0*/  FMUL R49, R49, R22.reuse ;  /* 0x0000001631317220 */ /* 0x080fe20000400000 */
[----:B------:R-:W-:Y:S01]  /*62c0*/  F2FP.TF32.F32.PACK_B R13, R13 ;  /* 0x0000000dff0d723e */ /* 0x000fe200024050ff */
[-C--:B------:R-:W-:Y:S01]  /*62d0*/  FMUL R51, R51, R22.reuse ;  /* 0x0000001633337220 */ /* 0x080fe20000400000 */
[----:B------:R-:W-:Y:S01]  /*62e0*/  F2FP.TF32.F32.PACK_B R31, R31 ;  /* 0x0000001fff1f723e */ /* 0x000fe200024050ff */
[-C--:B------:R-:W-:Y:S01]  /*62f0*/  FMUL R53, R53, R22.reuse ;  /* 0x0000001635357220 */ /* 0x080fe20000400000 */
[----:B------:R-:W-:Y:S01]  /*6300*/  F2FP.TF32.F32.PACK_B R33, R33 ;  /* 0x00000021ff21723e */ /* 0x000fe200024050ff */
[----:B------:R-:W-:Y:S01]  /*6310*/  FMUL R55, R55, R22 ;  /* 0x0000001637377220 */ /* 0x000fe20000400000 */
[----:B------:R-:W-:-:S02]  /*6320*/  F2FP.TF32.F32.PACK_B R35, R35 ;  /* 0x00000023ff23723e */ /* 0x000fc400024050ff */
[----:B------:R-:W-:Y:S02]  /*6330*/  F2FP.TF32.F32.PACK_B R37, R37 ;  /* 0x00000025ff25723e */ /* 0x000fe400024050ff */
[----:B------:R-:W-:Y:S01]  /*6340*/  F2FP.TF32.F32.PACK_B R39, R39 ;  /* 0x00000027ff27723e */ /* 0x000fe200024050ff */
[----:B------:R0:W-:Y:S01]  /*6350*/  @P0 STG.E desc[UR36][R8.64+0x40], R5 ;  /* 0x0000400508000986 */ /* 0x0001e2000c101924 */
[----:B------:R-:W-:Y:S02]  /*6360*/  ISETP.GT.AND P0, PT, R3, RZ, P1 ;  /* 0x000000ff0300720c */ /* 0x000fe40000f04270 */
[----:B------:R-:W-:Y:S02]  /*6370*/  F2FP.TF32.F32.PACK_B R41, R41 ;  /* 0x00000029ff29723e */ /* 0x000fe400024050ff */
[----:B------:R-:W-:Y:S02]  /*6380*/  F2FP.TF32.F32.PACK_B R43, R43 ;  /* 0x0000002bff2b723e */ /* 0x000fe400024050ff */
[----:B------:R-:W-:-:S02]  /*6390*/  F2FP.TF32.F32.PACK_B R45, R45 ;  /* 0x0000002dff2d723e */ /* 0x000fc400024050ff */
[----:B------:R-:W-:Y:S02]  /*63a0*/  F2FP.TF32.F32.PACK_B R47, R47 ;  /* 0x0000002fff2f723e */ /* 0x000fe400024050ff */
[----:B------:R-:W-:Y:S01]  /*63b0*/  F2FP.TF32.F32.PACK_B R49, R49 ;  /* 0x00000031ff31723e */ /* 0x000fe200024050ff */
[----:B0-----:R-:W-:Y:S01]  /*63c0*/  FMUL R5, R68, R22 ;  /* 0x0000001644057220 */ /* 0x001fe20000400000 */
[----:B------:R-:W-:Y:S01]  /*63d0*/  F2FP.TF32.F32.PACK_B R51, R51 ;  /* 0x00000033ff33723e */ /* 0x000fe200024050ff */
[----:B------:R-:W-:Y:S01]  /*63e0*/  @P0 STG.E desc[UR36][R8.64+0x44], R65 ;  /* 0x0000444108000986 */ /* 0x000fe2000c101924 */
[----:B------:R-:W-:Y:S02]  /*63f0*/  ISETP.GT.AND P0, PT, R3, 0x8, P2 ;  /* 0x000000080300780c */ /* 0x000fe40001704270 */
[----:B------:R-:W-:Y:S02]  /*6400*/  ISETP.GT.AND P2, PT, R4, 0x18, PT ;  /* 0x000000180400780c */ /* 0x000fe40003f44270 */
[----:B------:R-:W-:-:S02]  /*6410*/  F2FP.TF32.F32.PACK_B R5, R5 ;  /* 0x00000005ff05723e */ /* 0x000fc400024050ff */
[----:B------:R-:W-:Y:S02]  /*6420*/  F2FP.TF32.F32.PACK_B R53, R53 ;  /* 0x00000035ff35723e */ /* 0x000fe400024050ff */
[----:B------:R-:W-:-:S05]  /*6430*/  F2FP.TF32.F32.PACK_B R55, R55 ;  /* 0x00000037ff37723e */ /* 0x000fca00024050ff */
[----:B------:R0:W-:Y:S01]  /*6440*/  @P0 STG.E desc[UR36][R10.64+0x40], R13 ;  /* 0x0000400d0a000986 */ /* 0x0001e2000c101924 */
[----:B------:R-:W-:Y:S02]  /*6450*/  ISETP.GT.AND P0, PT, R3, 0x8, P1 ;  /* 0x000000080300780c */ /* 0x000fe40000f04270 */
[----:B------:R-:W-:Y:S01]  /*6460*/  ISETP.GT.AND P1, PT, R4, 0x19, PT ;  /* 0x000000190400780c */ /* 0x000fe20003f24270 */
[----:B0-----:R-:W-:-:S10]  /*6470*/  FMUL R13, R70, R22 ;  /* 0x00000016460d7220 */ /* 0x001fd40000400000 */
[----:B------:R-:W-:Y:S01]  /*6480*/  @P0 STG.E desc[UR36][R10.64+0x44], R67 ;  /* 0x000044430a000986 */ /* 0x000fe2000c101924 */
[----:B------:R-:W-:Y:S02]  /*6490*/  ISETP.GT.AND P0, PT, R3, RZ, P2 ;  /* 0x000000ff0300720c */ /* 0x000fe40001704270 */
[----:B------:R-:W-:-:S11]  /*64a0*/  F2FP.TF32.F32.PACK_B R13, R13 ;  /* 0x0000000dff0d723e */ /* 0x000fd600024050ff */
[----:B------:R0:W-:Y:S01]  /*64b0*/  @P0 STG.E desc[UR36][R8.64+0x60], R5 ;  /* 0x0000600508000986 */ /* 0x0001e2000c101924 */
[----:B------:R-:W-:Y:S01]  /*64c0*/  ISETP.GT.AND P0, PT, R3, RZ, P1 ;  /* 0x000000ff0300720c */ /* 0x000fe20000f04270 */
[----:B0-----:R-:W-:-:S12]  /*64d0*/  FMUL R5, R72, R22 ;  /* 0x0000001648057220 */ /* 0x001fd80000400000 */
[----:B------:R-:W-:Y:S01]  /*64e0*/  @P0 STG.E desc[UR36][R8.64+0x64], R69 ;  /* 0x0000644508000986 */ /* 0x000fe2000c101924 */
[----:B------:R-:W-:Y:S02]  /*64f0*/  ISETP.GT.AND P0, PT, R3, 0x8, P2 ;  /* 0x000000080300780c */ /* 0x000fe40001704270 */
[----:B------:R-:W-:Y:S02]  /*6500*/  ISETP.GT.AND P2, PT, R4, 0x20, PT ;  /* 0x000000200400780c */ /* 0x000fe40003f44270 */
[----:B------:R-:W-:-:S09]  /*6510*/  F2FP.TF32.F32.PACK_B R5, R5 ;  /* 0x00000005ff05723e */ /* 0x000fd200024050ff */
        /* <DEDUP_REMOVED lines=12> */
[----:B------:R-:W-:Y:S02]  /*65e0*/  F2FP.TF32.F32.PACK_B R5, R5 ;  /* 0x00000005ff05723e */ /* 0x000fe400024050ff */
[----:B------:R-:W-:-:S09]  /*65f0*/  ISETP.GT.AND P2, PT, R4, 0x38, PT ;  /* 0x000000380400780c */ /* 0x000fd20003f44270 */
        /* <DEDUP_REMOVED lines=12> */
[----:B------:R-:W-:-:S11]  /*66c0*/  F2FP.TF32.F32.PACK_B R5, R5 ;  /* 0x00000005ff05723e */ /* 0x000fd600024050ff */
[----:B------:R0:W-:Y:S01]  /*66d0*/  @P0 STG.E desc[UR36][R10.64+0xa0], R13 ;  /* 0x0000a00d0a000986 */ /* 0x0001e2000c101924 */
[----:B------:R-:W-:Y:S01]  /*66e0*/  ISETP.GT.AND P0, PT, R3, 0x8, P4 ;  /* 0x000000080300780c */ /* 0x000fe20002704270 */
[----:B0-----:R-:W-:-:S12]  /*66f0*/  FMUL R13, R82, R22 ;  /* 0x00000016520d7220 */ /* 0x001fd80000400000 */
[----:B------:R-:W-:Y:S01]  /*6700*/  @P0 STG.E desc[UR36][R10.64+0xa4], R79 ;  /* 0x0000a44f0a000986 */ /* 0x000fe2000c101924 */
[----:B------:R-:W-:Y:S02]  /*6710*/  ISETP.GT.AND P0, PT, R4, 0x30, PT ;  /* 0x000000300400780c */ /* 0x000fe40003f04270 */
[----:B------:R-:W-:Y:S02]  /*6720*/  F2FP.TF32.F32.PACK_B R13, R13 ;  /* 0x0000000dff0d723e */ /* 0x000fe400024050ff */
[----:B------:R-:W-:-:S13]  /*6730*/  ISETP.GT.AND P1, PT, R3, RZ, P0 ;  /* 0x000000ff0300720c */ /* 0x000fda0000724270 */
[----:B------:R0:W-:Y:S01]  /*6740*/  @P1 STG.E desc[UR36][R8.64+0xc0], R5 ;  /* 0x0000c00508001986 */ /* 0x0001e2000c101924 */
[----:B------:R-:W-:Y:S01]  /*6750*/  ISETP.GT.AND P1, PT, R3, RZ, P3 ;  /* 0x000000ff0300720c */ /* 0x000fe20001f24270 */
[----:B0-----:R-:W-:-:S12]  /*6760*/  FMUL R5, R84, R22 ;  /* 0x0000001654057220 */ /* 0x001fd80000400000 */
[----:B------:R-:W-:Y:S01]  /*6770*/  @P1 STG.E desc[UR36][R8.64+0xc4], R81 ;  /* 0x0000c45108001986 */ /* 0x000fe2000c101924 */
[----:B------:R-:W-:Y:S02]  /*6780*/  ISETP.GT.AND P1, PT, R3, 0x8, P0 ;  /* 0x000000080300780c */ /* 0x000fe40000724270 */
[----:B------:R-:W-:-:S11]  /*6790*/  F2FP.TF32.F32.PACK_B R5, R5 ;  /* 0x00000005ff05723e */ /* 0x000fd600024050ff */
[----:B------:R0:W-:Y:S01]  /*67a0*/  @P1 STG.E desc[UR36][R10.64+0xc0], R13 ;  /* 0x0000c00d0a001986 */ /* 0x0001e2000c101924 */
[----:B------:R-:W-:-:S13]  /*67b0*/  ISETP.GT.AND P1, PT, R3, 0x8, P3 ;  /* 0x000000080300780c */ /* 0x000fda0001f24270 */
[----:B------:R-:W-:Y:S01]  /*67c0*/  @P1 STG.E desc[UR36][R10.64+0xc4], R83 ;  /* 0x0000c4530a001986 */ /* 0x000fe2000c101924 */
[----:B------:R-:W-:-:S05]  /*67d0*/  IADD3 R14, P1, R103, R10, RZ ;  /* 0x0000000a670e7210 */ /* 0x000fca0007f3e0ff */
[----:B------:R-:W-:Y:S01]  /*67e0*/  IMAD.X R15, R23, 0x1, R11, P1 ;  /* 0x00000001170f7824 */ /* 0x000fe200008e060b */
[----:B------:R-:W-:-:S13]  /*67f0*/  ISETP.GT.AND P1, PT, R3, RZ, P2 ;  /* 0x000000ff0300720c */ /* 0x000fda0001724270 */
[----:B------:R1:W-:Y:S01]  /*6800*/  @P1 STG.E desc[UR36][R8.64+0xe0], R5 ;  /* 0x0000e00508001986 */ /* 0x0003e2000c101924 */
[----:B------:R-:W-:-:S05]  /*6810*/  IADD3 R20, P1, R103, R10, RZ ;  /* 0x0000000a67147210 */ /* 0x000fca0007f3e0ff */
[----:B------:R-:W-:Y:S01]  /*6820*/  IMAD.X R21, R23, 0x1, R11, P1 ;  /* 0x0000000117157824 */ /* 0x000fe200008e060b */
[----:B------:R-:W-:-:S05]  /*6830*/  IADD3 R12, P1, R103, R8, RZ ;  /* 0x00000008670c7210 */ /* 0x000fca0007f3e0ff */
[----:B0-----:R-:W-:Y:S01]  /*6840*/  IMAD.X R13, R23, 0x1, R9, P1 ;  /* 0x00000001170d7824 */ /* 0x001fe200008e0609 */
[----:B------:R-:W-:Y:S01]  /*6850*/  ISETP.GT.AND P1, PT, R4, 0x39, PT ;  /* 0x000000390400780c */ /* 0x000fe20003f24270 */
[-C--:B-1----:R-:W-:Y:S01]  /*6860*/  FMUL R5, R86, R22.reuse ;  /* 0x0000001656057220 */ /* 0x082fe20000400000 */
[----:B------:R-:W-:Y:S02]  /*6870*/  FMUL R23, R24, R22 ;  /* 0x0000001618177220 */ /* 0x000fe40000400000 */
[----:B------:R-:W-:Y:S02]  /*6880*/  ISETP.GT.AND P6, PT, R3, RZ, P1 ;  /* 0x000000ff0300720c */ /* 0x000fe40000fc4270 */
[----:B------:R-:W-:Y:S02]  /*6890*/  F2FP.TF32.F32.PACK_B R5, R5 ;  /* 0x00000005ff05723e */ /* 0x000fe400024050ff */
[----:B------:R-:W-:-:S09]  /*68a0*/  F2FP.TF32.F32.PACK_B R23, R23 ;  /* 0x00000017ff17723e */ /* 0x000fd200024050ff */
[----:B------:R-:W-:Y:S01]  /*68b0*/  @P6 STG.E desc[UR36][R8.64+0xe4], R85 ;  /* 0x0000e45508006986 */ /* 0x000fe2000c101924 */
[----:B------:R-:W-:-:S13]  /*68c0*/  ISETP.GT.AND P6, PT, R3, 0x8, P2 ;  /* 0x000000080300780c */ /* 0x000fda00017c4270 */
[----:B------:R0:W-:Y:S01]  /*68d0*/  @P6 STG.E desc[UR36][R10.64+0xe0], R5 ;  /* 0x0000e0050a006986 */ /* 0x0001e2000c101924 */
[----:B------:R-:W-:Y:S01]  /*68e0*/  ISETP.GT.AND P6, PT, R3, 0x8, P1 ;  /* 0x000000080300780c */ /* 0x000fe20000fc4270 */
[----:B0-----:R-:W-:-:S12]  /*68f0*/  FMUL R5, R26, R22 ;  /* 0x000000161a057220 */ /* 0x001fd80000400000 */
[----:B------:R0:W-:Y:S01]  /*6900*/  @P6 STG.E desc[UR36][R10.64+0xe4], R87 ;  /* 0x0000e4570a006986 */ /* 0x0001e2000c101924 */
[C---:B------:R-:W-:Y:S02]  /*6910*/  ISETP.GT.AND P6, PT, R3.reuse, 0x80, P5 ;  /* 0x000000800300780c */ /* 0x040fe40002fc4270 */
[----:B------:R-:W-:Y:S02]  /*6920*/  ISETP.GT.AND P5, PT, R3, 0x88, P5 ;  /* 0x000000880300780c */ /* 0x000fe40002fa4270 */
[----:B------:R-:W-:Y:S01]  /*6930*/  F2FP.TF32.F32.PACK_B R5, R5 ;  /* 0x00000005ff05723e */ /* 0x000fe200024050ff */
[----:B0-----:R-:W-:-:S08]  /*6940*/  FMUL R11, R28, R22 ;  /* 0x000000161c0b7220 */ /* 0x001fd00000400000 */
[----:B------:R-:W-:Y:S01]  /*6950*/  @P6 STG.E desc[UR36][R12.64], R23 ;  /* 0x000000170c006986 */ /* 0x000fe2000c101924 */
[----:B------:R-:W-:Y:S02]  /*6960*/  ISETP.GT.AND P6, PT, R4, 0x1, PT ;  /* 0x000000010400780c */ /* 0x000fe40003fc4270 */
[----:B------:R-:W-:Y:S02]  /*6970*/  F2FP.TF32.F32.PACK_B R11, R11 ;  /* 0x0000000bff0b723e */ /* 0x000fe400024050ff */
[----:B------:R-:W-:-:S13]  /*6980*/  ISETP.GT.AND P6, PT, R3, 0x80, P6 ;  /* 0x000000800300780c */ /* 0x000fda00037c4270 */
[----:B------:R-:W-:Y:S02]  /*6990*/  @P6 IMAD.MOV.U32 R8, RZ, RZ, R12 ;  /* 0x000000ffff086224 */ /* 0x000fe400078e000c */
[----:B------:R-:W-:-:S05]  /*69a0*/  @P6 IMAD.MOV.U32 R9, RZ, RZ, R13 ;  /* 0x000000ffff096224 */ /* 0x000fca00078e000d */
[----:B------:R-:W-:Y:S01]  /*69b0*/  @P6 STG.E desc[UR36][R8.64+0x4], R25 ;  /* 0x0000041908006986 */ /* 0x000fe2000c101924 */
[----:B------:R-:W-:-:S03]  /*69c0*/  ISETP.GT.AND P6, PT, R4, 0x1, PT ;  /* 0x000000010400780c */ /* 0x000fc60003fc4270 */
[----:B------:R0:W-:Y:S01]  /*69d0*/  @P5 STG.E desc[UR36][R14.64], R5 ;  /* 0x000000050e005986 */ /* 0x0001e2000c101924 */
[----:B------:R-:W-:Y:S02]  /*69e0*/  ISETP.GT.AND P5, PT, R3, 0x88, P6 ;  /* 0x000000880300780c */ /* 0x000fe400037a4270 */
[----:B------:R-:W-:Y:S01]  /*69f0*/  ISETP.GT.AND P6, PT, R4, 0x8, PT ;  /* 0x000000080400780c */ /* 0x000fe20003fc4270 */
[----:B0-----:R-:W-:-:S10]  /*6a00*/  FMUL R5, R30, R22 ;  /* 0x000000161e057220 */ /* 0x001fd40000400000 */
[----:B------:R-:W-:Y:S01]  /*6a10*/  @P5 STG.E desc[UR36][R20.64+0x4], R27 ;  /* 0x0000041b14005986 */ /* 0x000fe2000c101924 */
[----:B------:R-:W-:Y:S02]  /*6a20*/  ISETP.GT.AND P5, PT, R3, 0x80, P6 ;  /* 0x000000800300780c */ /* 0x000fe400037a4270 */
[----:B------:R-:W-:Y:S02]  /*6a30*/  ISETP.GT.AND P6, PT, R4, 0x9, PT ;  /* 0x000000090400780c */ /* 0x000fe40003fc4270 */
[----:B------:R-:W-:-:S09]  /*6a40*/  F2FP.TF32.F32.PACK_B R5, R5 ;  /* 0x00000005ff05723e */ /* 0x000fd200024050ff */
[----:B------:R-:W-:Y:S02]  /*6a50*/  @P5 IMAD.MOV.U32 R8, RZ, RZ, R12 ;  /* 0x000000ffff085224 */ /* 0x000fe400078e000c */
[----:B------:R-:W-:-:S05]  /*6a60*/  @P5 IMAD.MOV.U32 R9, RZ, RZ, R13 ;  /* 0x000000ffff095224 */ /* 0x000fca00078e000d */
[----:B------:R0:W-:Y:S01]  /*6a70*/  @P5 STG.E desc[UR36][R8.64+0x20], R11 ;  /* 0x0000200b08005986 */ /* 0x0001e2000c101924 */
[----:B------:R-:W-:Y:S01]  /*6a80*/  ISETP.GT.AND P5, PT, R3, 0x80, P6 ;  /* 0x000000800300780c */ /* 0x000fe200037a4270 */
[----:B0-----:R-:W-:-:S12]  /*6a90*/  FMUL R11, R32, R22 ;  /* 0x00000016200b7220 */ /* 0x001fd80000400000 */
[----:B------:R-:W-:Y:S02]  /*6aa0*/  @P5 IMAD.MOV.U32 R8, RZ, RZ, R12 ;  /* 0x000000ffff085224 */ /* 0x000fe400078e000c */
[----:B------:R-:W-:Y:S01]  /*6ab0*/  @P5 IMAD.MOV.U32 R9, RZ, RZ, R13 ;  /* 0x000000ffff095224 */ /* 0x000fe200078e000d */
[----:B------:R-:W-:-:S04]  /*6ac0*/  F2FP.TF32.F32.PACK_B R11, R11 ;  /* 0x0000000bff0b723e */ /* 0x000fc800024050ff */
[----:B------:R-:W-:Y:S01]  /*6ad0*/  @P5 STG.E desc[UR36][R8.64+0x24], R29 ;  /* 0x0000241d08005986 */ /* 0x000fe2000c101924 */
[----:B------:R-:W-:-:S04]  /*6ae0*/  ISETP.GT.AND P5, PT, R4, 0x8, PT ;  /* 0x000000080400780c */ /* 0x000fc80003fa4270 */
[----:B------:R-:W-:-:S13]  /*6af0*/  ISETP.GT.AND P5, PT, R3, 0x88, P5 ;  /* 0x000000880300780c */ /* 0x000fda0002fa4270 */
        /* <DEDUP_REMOVED lines=54> */
[----:B------:R0:W-:Y:S01]  /*6e60*/  @P5 STG.E desc[UR36][R8.64+0x84], R41 ;  /* 0x0000842908005986 */ /* 0x0001e2000c101924 */
[----:B------:R-:W-:-:S04]  /*6e70*/  ISETP.GT.AND P5, PT, R4, 0x20, PT ;  /* 0x000000200400780c */ /* 0x000fc80003fa4270 */
[----:B------:R-:W-:Y:S01]  /*6e80*/  ISETP.GT.AND P5, PT, R3, 0x88, P5 ;  /* 0x000000880300780c */ /* 0x000fe20002fa4270 */
[----:B0-----:R-:W-:-:S05]  /*6e90*/  FMUL R9, R44, R22 ;  /* 0x000000162c097220 */ /* 0x001fca0000400000 */
[----:B------:R-:W-:-:S07]  /*6ea0*/  F2FP.TF32.F32.PACK_B R9, R9 ;  /* 0x00000009ff09723e */ /* 0x000fce00024050ff */
[----:B------:R0:W-:Y:S01]  /*6eb0*/  @P5 STG.E desc[UR36][R6.64+0x80], R5 ;  /* 0x0000800506005986 */ /* 0x0001e2000c101924 */
[----:B------:R-:W-:Y:S02]  /*6ec0*/  ISETP.GT.AND P5, PT, R3, 0x88, P6 ;  /* 0x000000880300780c */ /* 0x000fe400037a4270 */
[----:B------:R-:W-:-:S11]  /*6ed0*/  ISETP.GT.AND P6, PT, R4, 0x28, PT ;  /* 0x000000280400780c */ /* 0x000fd60003fc4270 */
[----:B------:R-:W-:Y:S01]  /*6ee0*/  @P5 STG.E desc[UR36][R6.64+0x84], R43 ;  /* 0x0000842b06005986 */ /* 0x000fe2000c101924 */
[----:B------:R-:W-:-:S13]  /*6ef0*/  ISETP.GT.AND P5, PT, R3, 0x80, P6 ;  /* 0x000000800300780c */ /* 0x000fda00037a4270 */
[----:B------:R-:W-:Y:S02]  /*6f00*/  @P5 IMAD.MOV.U32 R4, RZ, RZ, R12 ;  /* 0x000000ffff045224 */ /* 0x000fe400078e000c */
[----:B0-----:R-:W-:-:S05]  /*6f10*/  @P5 IMAD.MOV.U32 R5, RZ, RZ, R13 ;  /* 0x000000ffff055224 */ /* 0x001fca00078e000d */
[----:B------:R0:W-:Y:S01]  /*6f20*/  @P5 STG.E desc[UR36][R4.64+0xa0], R9 ;  /* 0x0000a00904005986 */ /* 0x0001e2000c101924 */
[C---:B------:R-:W-:Y:S02]  /*6f30*/  ISETP.GT.AND P5, PT, R3.reuse, 0x80, P4 ;  /* 0x000000800300780c */ /* 0x040fe400027a4270 */
[----:B------:R-:W-:Y:S01]  /*6f40*/  ISETP.GT.AND P4, PT, R3, 0x88, P4 ;  /* 0x000000880300780c */ /* 0x000fe20002784270 */
[----:B0-----:R-:W-:-:S10]  /*6f50*/  FMUL R9, R48, R22 ;  /* 0x0000001630097220 */ /* 0x001fd40000400000 */
[----:B------:R-:W-:Y:S02]  /*6f60*/  @P5 IMAD.MOV.U32 R4, RZ, RZ, R12 ;  /* 0x000000ffff045224 */ /* 0x000fe400078e000c */
[----:B------:R-:W-:Y:S01]  /*6f70*/  @P5 IMAD.MOV.U32 R5, RZ, RZ, R13 ;  /* 0x000000ffff055224 */ /* 0x000fe200078e000d */
[----:B------:R-:W-:-:S04]  /*6f80*/  F2FP.TF32.F32.PACK_B R9, R9 ;  /* 0x00000009ff09723e */ /* 0x000fc800024050ff */
[----:B------:R0:W-:Y:S01]  /*6f90*/  @P5 STG.E desc[UR36][R4.64+0xa4], R45 ;  /* 0x0000a42d04005986 */ /* 0x0001e2000c101924 */
[----:B------:R-:W-:-:S13]  /*6fa0*/  ISETP.GT.AND P5, PT, R3, 0x88, P6 ;  /* 0x000000880300780c */ /* 0x000fda00037a4270 */
[----:B0-----:R-:W-:Y:S02]  /*6fb0*/  @P5 IMAD.MOV.U32 R4, RZ, RZ, R6 ;  /* 0x000000ffff045224 */ /* 0x001fe400078e0006 */
[----:B------:R-:W-:-:S05]  /*6fc0*/  @P5 IMAD.MOV.U32 R5, RZ, RZ, R7 ;  /* 0x000000ffff055224 */ /* 0x000fca00078e0007 */
[----:B------:R0:W-:Y:S02]  /*6fd0*/  @P5 STG.E desc[UR36][R4.64+0xa0], R11 ;  /* 0x0000a00b04005986 */ /* 0x0001e4000c101924 */
[----:B0-----:R-:W-:Y:S02]  /*6fe0*/  @P4 IMAD.MOV.U32 R4, RZ, RZ, R6 ;  /* 0x000000ffff044224 */ /* 0x001fe400078e0006 */
[----:B------:R-:W-:Y:S01]  /*6ff0*/  FMUL R11, R50, R22 ;  /* 0x00000016320b7220 */ /* 0x000fe20000400000 */
[----:B------:R-:W-:-:S04]  /*7000*/  @P4 IMAD.MOV.U32 R5, RZ, RZ, R7 ;  /* 0x000000ffff054224 */ /* 0x000fc800078e0007 */
[----:B------:R-:W-:Y:S01]  /*7010*/  F2FP.TF32.F32.PACK_B R11, R11 ;  /* 0x0000000bff0b723e */ /* 0x000fe200024050ff */
[----:B------:R0:W-:Y:S01]  /*7020*/  @P4 STG.E desc[UR36][R4.64+0xa4], R47 ;  /* 0x0000a42f04004986 */ /* 0x0001e2000c101924 */
[C---:B------:R-:W-:Y:S02]  /*7030*/  ISETP.GT.AND P4, PT, R3.reuse, 0x80, P0 ;  /* 0x000000800300780c */ /* 0x040fe40000784270 */
[----:B------:R-:W-:-:S11]  /*7040*/  ISETP.GT.AND P0, PT, R3, 0x88, P0 ;  /* 0x000000880300780c */ /* 0x000fd60000704270 */
[----:B0-----:R-:W-:Y:S02]  /*7050*/  @P4 IMAD.MOV.U32 R4, RZ, RZ, R12 ;  /* 0x000000ffff044224 */ /* 0x001fe400078e000c */
[----:B------:R-:W-:-:S05]  /*7060*/  @P4 IMAD.MOV.U32 R5, RZ, RZ, R13 ;  /* 0x000000ffff054224 */ /* 0x000fca00078e000d */
        /* <DEDUP_REMOVED lines=8> */
[C---:B------:R-:W-:Y:S02]  /*70f0*/  ISETP.GT.AND P4, PT, R3.reuse, 0x80, P2 ;  /* 0x000000800300780c */ /* 0x040fe40001784270 */
[----:B------:R-:W-:Y:S01]  /*7100*/  ISETP.GT.AND P2, PT, R3, 0x88, P2 ;  /* 0x000000880300780c */ /* 0x000fe20001744270 */
[----:B0-----:R-:W-:Y:S02]  /*7110*/  @P0 IMAD.MOV.U32 R4, RZ, RZ, R6 ;  /* 0x000000ffff040224 */ /* 0x001fe400078e0006 */
[----:B------:R-:W-:-:S05]  /*7120*/  @P0 IMAD.MOV.U32 R5, RZ, RZ, R7 ;  /* 0x000000ffff050224 */ /* 0x000fca00078e0007 */
[----:B------:R0:W-:Y:S01]  /*7130*/  @P0 STG.E desc[UR36][R4.64+0xc0], R11 ;  /* 0x0000c00b04000986 */ /* 0x0001e2000c101924 */
[C---:B------:R-:W-:Y:S02]  /*7140*/  ISETP.GT.AND P0, PT, R3.reuse, 0x80, P1 ;  /* 0x000000800300780c */ /* 0x040fe40000f04270 */
[----:B------:R-:W-:Y:S01]  /*7150*/  ISETP.GT.AND P1, PT, R3, 0x88, P1 ;  /* 0x000000880300780c */ /* 0x000fe20000f24270 */
[----:B------:R-:W-:-:S05]  /*7160*/  FMUL R3, R52, R22 ;  /* 0x0000001634037220 */ /* 0x000fca0000400000 */
[----:B------:R-:W-:Y:S01]  /*7170*/  F2FP.TF32.F32.PACK_B R3, R3 ;  /* 0x00000003ff03723e */ /* 0x000fe200024050ff */
[----:B0-----:R-:W-:Y:S02]  /*7180*/  @P3 IMAD.MOV.U32 R4, RZ, RZ, R6 ;  /* 0x000000ffff043224 */ /* 0x001fe400078e0006 */
[----:B------:R-:W-:-:S05]  /*7190*/  @P3 IMAD.MOV.U32 R5, RZ, RZ, R7 ;  /* 0x000000ffff053224 */ /* 0x000fca00078e0007 */
[----:B------:R0:W-:Y:S02]  /*71a0*/  @P3 STG.E desc[UR36][R4.64+0xc4], R51 ;  /* 0x0000c43304003986 */ /* 0x0001e4000c101924 */
[----:B0-----:R-:W-:Y:S02]  /*71b0*/  @P4 IMAD.MOV.U32 R4, RZ, RZ, R12 ;  /* 0x000000ffff044224 */ /* 0x001fe400078e000c */
[----:B------:R-:W-:-:S05]  /*71c0*/  @P4 IMAD.MOV.U32 R5, RZ, RZ, R13 ;  /* 0x000000ffff054224 */ /* 0x000fca00078e000d */
[----:B------:R0:W-:Y:S04]  /*71d0*/  @P4 STG.E desc[UR36][R4.64+0xe0], R3 ;  /* 0x0000e00304004986 */ /* 0x0001e8000c101924 */
[----:B------:R1:W-:Y:S01]  /*71e0*/  @P0 STG.E desc[UR36][R12.64+0xe4], R53 ;  /* 0x0000e4350c000986 */ /* 0x0003e2000c101924 */
[----:B0-----:R-:W-:Y:S02]  /*71f0*/  @P2 IMAD.MOV.U32 R4, RZ, RZ, R6 ;  /* 0x000000ffff042224 */ /* 0x001fe400078e0006 */
[----:B------:R-:W-:-:S05]  /*7200*/  @P2 IMAD.MOV.U32 R5, RZ, RZ, R7 ;  /* 0x000000ffff052224 */ /* 0x000fca00078e0007 */
[----:B------:R1:W-:Y:S04]  /*7210*/  @P2 STG.E desc[UR36][R4.64+0xe0], R9 ;  /* 0x0000e00904002986 */ /* 0x0003e8000c101924 */
[----:B------:R1:W-:Y:S02]  /*7220*/  @P1 STG.E desc[UR36][R6.64+0xe4], R55 ;  /* 0x0000e43706001986 */ /* 0x0003e4000c101924 */
.L_x_156:
[----:B------:R-:W-:Y:S05]  /*7230*/  BSYNC B0 ;  /* 0x0000000000007941 */ /* 0x000fea0003800000 */
.L_x_32:
[----:B------:R-:W-:Y:S01]  /*7240*/  IADD3 R16, P0, R16, UR38, RZ ;  /* 0x0000002610107c10 */ /* 0x000fe2000ff1e0ff */
[----:B------:R-:W-:Y:S01]  /*7250*/  ULDC.64 UR4, c[0x0][0x650] ;  /* 0x0001940000047ab9 */ /* 0x000fe20000000a00 */
[----:B------:R-:W-:Y:S01]  /*7260*/  PRMT R3, RZ, 0x7610, R3 ;  /* 0x00007610ff037816 */ /* 0x000fe20000000003 */
[----:B----4-:R-:W-:Y:S01]  /*7270*/  IMAD.MOV.U32 R102, RZ, RZ, -0x1 ;  /* 0xffffffffff667424 */ /* 0x010fe200078e00ff */
[----:B------:R-:W-:Y:S01]  /*7280*/  IADD3.X R17, R17, UR41, RZ, P0, !PT ;  /* 0x0000002911117c10 */ /* 0x000fe200087fe4ff */
[----:B------:R-:W-:Y:S01]  /*7290*/  IMAD.MOV.U32 R23, RZ, RZ, -0x1 ;  /* 0xffffffffff177424 */ /* 0x000fe200078e00ff */
[----:B------:R-:W-:-:S04]  /*72a0*/  ISETP.GE.U32.AND P0, PT, R16, UR4, PT ;  /* 0x0000000410007c0c */ /* 0x000fc8000bf06070 */
[----:B------:R-:W-:-:S13]  /*72b0*/  ISETP.GE.U32.AND.EX P0, PT, R17, UR5, PT, P0 ;  /* 0x0000000511007c0c */ /* 0x000fda000bf06100 */
[----:B------:R-:W-:Y:S05]  /*72c0*/  @P0 BRA `(.L_x_157) ;  /* 0x00000004004c0947 */ /* 0x000fea0003800000 */
[----:B------:R-:W4:Y:S01]  /*72d0*/  LDC.64 R10, c[0x0][0x628] ;  /* 0x00018a00ff0a7b82 */ /* 0x000f220000000a00 */
[----:B01-3--:R-:W0:Y:S01]  /*72e0*/  S2R R12, SR_CTAID.X ;  /* 0x00000000000c7919 */ /* 0x00be220000002500 */
[----:B------:R-:W-:Y:S02]  /*72f0*/  IMAD.MOV.U32 R8, RZ, RZ, R16 ;  /* 0x000000ffff087224 */ /* 0x000fe400078e0010 */
[----:B------:R-:W-:Y:S01]  /*7300*/  IMAD.MOV.U32 R9, RZ, RZ, R17 ;  /* 0x000000ffff097224 */ /* 0x000fe200078e0011 */
[----:B------:R-:W1:Y:S03]  /*7310*/  S2R R20, SR_CTAID.Y ;  /* 0x0000000000147919 */ /* 0x000e660000002600 */
[----:B------:R-:W3:Y:S08]  /*7320*/  LDC R0, c[0x0][0x630] ;  /* 0x00018c00ff007b82 */ /* 0x000ef00000000800 */
[----:B------:R-:W0:Y:S01]  /*7330*/  LDC.64 R14, c[0x0][0x620] ;  /* 0x00018800ff0e7b82 */ /* 0x000e220000000a00 */
[----:B----4-:R-:W-:-:S04]  /*7340*/  ISETP.NE.U32.AND P0, PT, R10, RZ, PT ;  /* 0x000000ff0a00720c */ /* 0x010fc80003f05070 */
[----:B------:R-:W-:-:S13]  /*7350*/  ISETP.NE.AND.EX P0, PT, R11, RZ, PT, P0 ;  /* 0x000000ff0b00720c */ /* 0x000fda0003f05300 */
[----:B01-3--:R-:W-:Y:S05]  /*7360*/  @!P0 BRA `(.L_x_158) ;  /* 0x0000000000288947 */ /* 0x00bfea0003800000 */
        /* <DEDUP_REMOVED lines=10> */
.L_x_158:
[-CC-:B------:R-:W-:Y:S01]  /*7410*/  SHF.R.U64 R23, R8, R0.reuse, R9.reuse ;  /* 0x0000000008177219 */ /* 0x180fe20000001209 */
[----:B------:R-:W0:Y:S01]  /*7420*/  LDC.64 R26, c[0x0][0x640] ;  /* 0x00019000ff1a7b82 */ /* 0x000e220000000a00 */
[----:B------:R-:W-:Y:S01]  /*7430*/  SHF.R.U32.HI R0, RZ, R0, R9 ;  /* 0x00000000ff007219 */ /* 0x000fe20000011609 */
[----:B------:R-:W-:Y:S01]  /*7440*/  ULDC UR4, c[0x0][0x150] ;  /* 0x0000540000047ab9 */ /* 0x000fe20000000800 */
[----:B------:R-:W-:Y:S02]  /*7450*/  IADD3 R3, P0, RZ, -R23, RZ ;  /* 0x80000017ff037210 */ /* 0x000fe40007f1e0ff */
[----:B------:R-:W-:-:S03]  /*7460*/  I2FP.F32.U32 R7, R12 ;  /* 0x0000000c00077245 */ /* 0x000fc60000201000 */
[----:B------:R-:W1:Y:S01]  /*7470*/  LDC R6, c[0x0][0x618] ;  /* 0x00018600ff067b82 */ /* 0x000e620000000800 */
[----:B------:R-:W-:Y:S02]  /*7480*/  IMAD.X R5, RZ, RZ, ~R0, P0 ;  /* 0x000000ffff057224 */ /* 0x000fe400000e0e00 */
[----:B------:R-:W-:Y:S01]  /*7490*/  FMUL R7, R7, UR4 ;  /* 0x0000000407077c20 */ /* 0x000fe20008400000 */
[----:B------:R-:W-:Y:S01]  /*74a0*/  ULDC UR4, c[0x0][0x154] ;  /* 0x0000550000047ab9 */ /* 0x000fe20000000800 */
[-C--:B------:R-:W-:Y:S02]  /*74b0*/  IMAD R0, R5, R14.reuse, RZ ;  /* 0x0000000e05007224 */ /* 0x080fe400078e02ff */
[C---:B------:R-:W-:Y:S01]  /*74c0*/  IMAD.WIDE.U32 R4, R3.reuse, R14, R16 ;  /* 0x0000000e03047225 */ /* 0x040fe200078e0010 */
[----:B------:R-:W3:Y:S01]  /*74d0*/  LDC R8, c[0x0][0x608] ;  /* 0x00018200ff087b82 */ /* 0x000ee20000000800 */
[----:B------:R-:W4:Y:S02]  /*74e0*/  F2I.U32.TRUNC.NTZ R7, R7 ;  /* 0x0000000700077305 */ /* 0x000f24000020f000 */
[----:B------:R-:W-:Y:S01]  /*74f0*/  IMAD R3, R3, R15, R0 ;  /* 0x0000000f03037224 */ /* 0x000fe200078e0200 */
[----:B------:R-:W-:-:S03]  /*7500*/  I2FP.F32.U32 R0, R20 ;  /* 0x0000001400007245 */ /* 0x000fc60000201000 */
[----:B------:R-:W-:Y:S01]  /*7510*/  IMAD.IADD R3, R5, 0x1, R3 ;  /* 0x0000000105037824 */ /* 0x000fe200078e0203 */
[----:B------:R-:W2:Y:S01]  /*7520*/  LDC R11, c[0x0][0x658] ;  /* 0x00019600ff0b7b82 */ /* 0x000ea20000000800 */
[----:B0-----:R-:W-:-:S04]  /*7530*/  ISETP.NE.U32.AND P0, PT, R26, RZ, PT ;  /* 0x000000ff1a00720c */ /* 0x001fc80003f05070 */
[----:B------:R-:W-:-:S03]  /*7540*/  ISETP.NE.AND.EX P0, PT, R27, RZ, PT, P0 ;  /* 0x000000ff1b00720c */ /* 0x000fc60003f05300 */
[----:B------:R-:W0:Y:S01]  /*7550*/  LDC R9, c[0x0][0x144] ;  /* 0x00005100ff097b82 */ /* 0x000e220000000800 */
[-C--:B-1----:R-:W-:Y:S01]  /*7560*/  SHF.R.U64 R10, R4, R6.reuse, R3 ;  /* 0x00000006040a7219 */ /* 0x082fe20000001203 */
[----:B----4-:R-:W-:Y:S01]  /*7570*/  IMAD.MOV R7, RZ, RZ, -R7 ;  /* 0x000000ffff077224 */ /* 0x010fe200078e0a07 */
[----:B------:R-:W-:Y:S01]  /*7580*/  SHF.R.U32.HI R3, RZ, R6, R3 ;  /* 0x00000006ff037219 */ /* 0x000fe20000011603 */
[----:B------:R-:W-:-:S04]  /*7590*/  FMUL R6, R0, UR4 ;  /* 0x0000000400067c20 */ /* 0x000fc80008400000 */
[----:B------:R-:W1:Y:S01]  /*75a0*/  LDC R21, c[0x0][0x148] ;  /* 0x00005200ff157b82 */ /* 0x000e620000000800 */
[----:B------:R4:W0:Y:S01]  /*75b0*/  F2I.U32.TRUNC.NTZ R14, R6 ;  /* 0x00000006000e7305 */ /* 0x000822000020f000 */
[-CC-:B---3--:R-:W-:Y:S02]  /*75c0*/  SHF.R.U64 R13, R10, R8.reuse, R3.reuse ;  /* 0x000000080a0d7219 */ /* 0x188fe40000001203 */
[----:B------:R-:W-:-:S04]  /*75d0*/  SHF.R.U32.HI R0, RZ, R8, R3 ;  /* 0x00000008ff007219 */ /* 0x000fc80000011603 */
[----:B------:R-:W3:Y:S01]  /*75e0*/  LDC R24, c[0x0][0x648] ;  /* 0x00019200ff187b82 */ /* 0x000ee20000000800 */
[-CC-:B--2---:R-:W-:Y:S02]  /*75f0*/  SHF.R.U64 R15, R13, R11.reuse, R0.reuse ;  /* 0x0000000b0d0f7219 */ /* 0x184fe40000001200 */
[----:B------:R-:W-:-:S03]  /*7600*/  SHF.R.U32.HI R5, RZ, R11, R0 ;  /* 0x0000000bff057219 */ /* 0x000fc60000011600 */
[----:B------:R-:W-:Y:S02]  /*7610*/  IMAD.MOV.U32 R4, RZ, RZ, R15 ;  /* 0x000000ffff047224 */ /* 0x000fe400078e000f */
[----:B------:R-:W2:Y:S01]  /*7620*/  LDC R28, c[0x0][0x638] ;  /* 0x00018e00ff1c7b82 */ /* 0x000ea20000000800 */
[----:B0-----:R-:W-:-:S07]  /*7630*/  IMAD R25, R9, R7, R12 ;  /* 0x0000000709197224 */ /* 0x001fce00078e020c */
[----:B------:R-:W0:Y:S08]  /*7640*/  LDC R29, c[0x0][0x610] ;  /* 0x00018400ff1d7b82 */ /* 0x000e300000000800 */
[----:B------:R-:W0:Y:S01]  /*7650*/  LDC R30, c[0x0][0x600] ;  /* 0x00018000ff1e7b82 */ /* 0x000e220000000800 */
[----:B-1-34-:R-:W-:Y:S05]  /*7660*/  @!P0 BRA `(.L_x_159) ;  /* 0x0000000000288947 */ /* 0x01afea0003800000 */
[----:B------:R-:W1:Y:S02]  /*7670*/  LDC R0, c[0x0][0x64c] ;  /* 0x00019300ff007b82 */ /* 0x000e640000000800 */
[----:B-1----:R-:W-:-:S05]  /*7680*/  IADD3 R3, P0, R15, R0, RZ ;  /* 0x000000000f037210 */ /* 0x002fca0007f1e0ff */
        /* <DEDUP_REMOVED lines=8> */
.L_x_159:
[----:B------:R-:W-:Y:S01]  /*7710*/  ISETP.NE.AND P0, PT, R2, 0x1, PT ;  /* 0x000000010200780c */ /* 0x000fe20003f05270 */
[----:B------:R-:W-:Y:S01]  /*7720*/  IMAD.MOV R14, RZ, RZ, -R14 ;  /* 0x000000ffff0e7224 */ /* 0x000fe200078e0a0e */
[----:B------:R-:W-:Y:S02]  /*7730*/  SHF.R.U64 R3, R4, R24, R5 ;  /* 0x0000001804037219 */ /* 0x000fe40000001205 */
[----:B------:R-:W-:Y:S02]  /*7740*/  LOP3.LUT R0, R13, R100, RZ, 0xc0, !PT ;  /* 0x000000640d007212 */ /* 0x000fe400078ec0ff */
[----:B------:R-:W-:Y:S01]  /*7750*/  LOP3.LUT R10, R10, R99, RZ, 0xc0, !PT ;  /* 0x000000630a0a7212 */ /* 0x000fe200078ec0ff */
[----:B------:R-:W-:Y:S02]  /*7760*/  IMAD.MOV R4, RZ, RZ, -R3 ;  /* 0x000000ffff047224 */ /* 0x000fe400078e0a03 */
[----:B------:R-:W-:Y:S02]  /*7770*/  IMAD R0, R95, R3, R0 ;  /* 0x000000035f007224 */ /* 0x000fe400078e0200 */
[----:B--2---:R-:W-:-:S02]  /*7780*/  IMAD R3, R4, R28, R15 ;  /* 0x0000001c04037224 */ /* 0x004fc400078e020f */
[----:B------:R-:W-:Y:S02]  /*7790*/  @P0 IMAD R25, R21, R14, R20 ;  /* 0x0000000e15190224 */ /* 0x000fe400078e0214 */
[----:B0-----:R-:W-:Y:S02]  /*77a0*/  IMAD R5, R3, R30, R10 ;  /* 0x0000001e03057224 */ /* 0x001fe400078e020a */
[----:B------:R-:W-:Y:S02]  /*77b0*/  IMAD R0, R0, R29, R25 ;  /* 0x0000001d00007224 */ /* 0x000fe400078e0219 */
[----:B------:R-:W-:-:S03]  /*77c0*/  IMAD.MOV.U32 R4, RZ, RZ, 0x1 ;  /* 0x00000001ff047424 */ /* 0x000fc600078e00ff */
[----:B------:R-:W-:Y:S02]  /*77d0*/  SEL R102, R5, R0, !P0 ;  /* 0x0000000005667207 */ /* 0x000fe40004000000 */
[----:B------:R-:W-:Y:S02]  /*77e0*/  PRMT R3, R4, 0x7610, R3 ;  /* 0x0000761004037816 */ /* 0x000fe40000000003 */
[----:B------:R-:W-:-:S07]  /*77f0*/  SEL R0, R0, R5, !P0 ;  /* 0x0000000500007207 */ /* 0x000fce0004000000 */
.L_x_157:
[----:B------:R-:W-:Y:S01]  /*7800*/  UIADD3 UR42, UR43, UR42, URZ ;  /* 0x0000002a2b2a7290 */ /* 0x000fe2000fffe03f */
[----:B------:R-:W-:Y:S01]  /*7810*/  LOP3.LUT P0, RZ, R3, 0xff, RZ, 0xc0, !PT ;  /* 0x000000ff03ff7812 */ /* 0x000fe2000780c0ff */
[----:B------:R-:W-:Y:S02]  /*7820*/  IMAD.MOV.U32 R113, RZ, RZ, R0 ;  /* 0x000000ffff717224 */ /* 0x000fe400078e0000 */
[----:B------:R-:W-:Y:S02]  /*7830*/  USHF.R.U32.HI UR4, URZ, 0x1, UR42 ;  /* 0x000000013f047899 */ /* 0x000fe4000801162a */
[----:B------:R-:W-:Y:S02]  /*7840*/  UISETP.GT.U32.AND UP1, UPT, UR42, 0x1, UPT ;  /* 0x000000012a00788c */ /* 0x000fe4000bf24070 */
[----:B------:R-:W-:Y:S02]  /*7850*/  ULOP3.LUT UR4, UR4, 0x1, URZ, 0xc0, !UPT ;  /* 0x0000000104047892 */ /* 0x000fe4000f8ec03f */
[----:B------:R-:W-:-:S02]  /*7860*/  UISETP.LT.U32.AND UP1, UPT, UR43, 0x2, UP1 ;  /* 0x000000022b00788c */ /* 0x000fc40008f21070 */
[----:B------:R-:W-:Y:S02]  /*7870*/  UISETP.NE.U32.AND UP0, UPT, UR4, 0x1, UPT ;  /* 0x000000010400788c */ /* 0x000fe4000bf05070 */
[----:B------:R-:W-:Y:S02]  /*7880*/  USEL UR5, URZ, 0x1, !UP1 ;  /* 0x000000013f057887 */ /* 0x000fe4000c800000 */
[----:B------:R-:W-:Y:S02]  /*7890*/  UISETP.GT.U32.AND UP0, UPT, UR43, 0x1, !UP0 ;  /* 0x000000012b00788c */ /* 0x000fe4000c704070 */
[----:B------:R-:W-:Y:S02]  /*78a0*/  ULOP3.LUT UR42, UR42, 0x1, URZ, 0xc0, !UPT ;  /* 0x000000012a2a7892 */ /* 0x000fe4000f8ec03f */
[----:B------:R-:W-:-:S04]  /*78b0*/  USEL UR4, URZ, 0x1, !UP0 ;  /* 0x000000013f047887 */ /* 0x000fc8000c000000 */
[----:B------:R-:W-:Y:S01]  /*78c0*/  ULOP3.LUT UR40, UR4, UR40, UR5, 0x96, !UPT ;  /* 0x0000002804287292 */ /* 0x000fe2000f8e9605 */
[----:B------:R-:W-:Y:S11]  /*78d0*/  @P0 BRA `(.L_x_160) ;  /* 0xffffff9800cc0947 */ /* 0x000ff6000383ffff */
[----:B------:R-:W-:Y:S05]  /*78e0*/  EXIT ;  /* 0x000000000000794d */ /* 0x000fea0003800000 */
.L_x_7:
        /* <DEDUP_REMOVED lines=26> */
.L_x_162:
[----:B------:R-:W0:Y:S01]  /*7a90*/  LDC.64 R28, c[0x0][0x640] ;  /* 0x00019000ff1c7b82 */ /* 0x000e220000000a00 */
[-CC-:B------:R-:W-:Y:S01]  /*7aa0*/  SHF.R.U64 R21, R14, R6.reuse, R15.reuse ;  /* 0x000000060e157219 */ /* 0x180fe2000000120f */
[----:B------:R-:W-:Y:S01]  /*7ab0*/  IMAD.MOV.U32 R30, RZ, RZ, 0x1 ;  /* 0x00000001ff1e7424 */ /* 0x000fe200078e00ff */
[----:B------:R-:W-:Y:S02]  /*7ac0*/  SHF.R.U32.HI R6, RZ, R6, R15 ;  /* 0x00000006ff067219 */ /* 0x000fe4000001160f */
[----:B------:R-:W-:-:S03]  /*7ad0*/  IADD3 R13, P0, RZ, -R21, RZ ;  /* 0x80000015ff0d7210 */ /* 0x000fc60007f1e0ff */
[----:B------:R-:W1:Y:S02]  /*7ae0*/  LDC R12, c[0x0][0x618] ;  /* 0x00018600ff0c7b82 */ /* 0x000e640000000800 */
[----:B------:R-:W-:-:S04]  /*7af0*/  IMAD.X R11, RZ, RZ, ~R6, P0 ;  /* 0x000000ffff0b7224 */ /* 0x000fc800000e0e06 */
[-C--:B------:R-:W-:Y:S02]  /*7b00*/  IMAD R6, R11, R24.reuse, RZ ;  /* 0x000000180b067224 */ /* 0x080fe400078e02ff */
[----:B------:R-:W2:Y:S01]  /*7b10*/  LDC R14, c[0x0][0x608] ;  /* 0x00018200ff0e7b82 */ /* 0x000ea20000000800 */
[----:B------:R-:W-:-:S04]  /*7b20*/  IMAD.WIDE.U32 R10, R13, R24, R16 ;  /* 0x000000180d0a7225 */ /* 0x000fc800078e0010 */
[----:B------:R-:W-:-:S03]  /*7b30*/  IMAD R13, R13, R25, R6 ;  /* 0x000000190d0d7224 */ /* 0x000fc600078e0206 */
[----:B------:R-:W3:Y:S01]  /*7b40*/  LDC R27, c[0x0][0x658] ;  /* 0x00019600ff1b7b82 */ /* 0x000ee20000000800 */
[----:B------:R-:W-:Y:S01]  /*7b50*/  IMAD.IADD R11, R11, 0x1, R13 ;  /* 0x000000010b0b7824 */ /* 0x000fe200078e020d */
[----:B0-----:R-:W-:-:S04]  /*7b60*/  ISETP.NE.U32.AND P0, PT, R28, RZ, PT ;  /* 0x000000ff1c00720c */ /* 0x001fc80003f05070 */
[----:B------:R-:W-:Y:S02]  /*7b70*/  ISETP.NE.AND.EX P0, PT, R29, RZ, PT, P0 ;  /* 0x000000ff1d00720c */ /* 0x000fe40003f05300 */
[----:B------:R-:W0:Y:S01]  /*7b80*/  LDC R20, c[0x0][0x600] ;  /* 0x00018000ff147b82 */ /* 0x000e220000000800 */
[-CC-:B-1----:R-:W-:Y:S01]  /*7b90*/  SHF.R.U64 R8, R10, R12.reuse, R11.reuse ;  /* 0x0000000c0a087219 */ /* 0x182fe2000000120b */
[----:B------:R-:W-:Y:S01]  /*7ba0*/  IMAD.MOV.U32 R10, RZ, RZ, -0x1 ;  /* 0xffffffffff0a7424 */ /* 0x000fe200078e00ff */
[----:B------:R-:W-:-:S05]  /*7bb0*/  SHF.R.U32.HI R11, RZ, R12, R11 ;  /* 0x0000000cff0b7219 */ /* 0x000fca000001160b */
[----:B------:R-:W1:Y:S01]  /*7bc0*/  LDC R24, c[0x0][0x648] ;  /* 0x00019200ff187b82 */ /* 0x000e620000000800 */
[-CC-:B--2---:R-:W-:Y:S02]  /*7bd0*/  SHF.R.U64 R23, R8, R14.reuse, R11.reuse ;  /* 0x0000000e08177219 */ /* 0x184fe4000000120b */
[----:B------:R-:W-:-:S05]  /*7be0*/  SHF.R.U32.HI R6, RZ, R14, R11 ;  /* 0x0000000eff067219 */ /* 0x000fca000001160b */
[----:B------:R-:W2:Y:S01]  /*7bf0*/  LDC R26, c[0x0][0x638] ;  /* 0x00018e00ff1a7b82 */ /* 0x000ea20000000800 */
[-C--:B---3--:R-:W-:Y:S02]  /*7c00*/  SHF.L.U32 R10, R10, R27.reuse, RZ ;  /* 0x0000001b0a0a7219 */ /* 0x088fe400000006ff */
[-CC-:B------:R-:W-:Y:S02]  /*7c10*/  SHF.R.U64 R25, R23, R27.reuse, R6.reuse ;  /* 0x0000001b17197219 */ /* 0x180fe40000001206 */
[----:B------:R-:W-:Y:S02]  /*7c20*/  LOP3.LUT R32, RZ, R10, RZ, 0x33, !PT ;  /* 0x0000000aff207212 */ /* 0x000fe400078e33ff */
[----:B------:R-:W-:Y:S01]  /*7c30*/  SHF.R.U32.HI R11, RZ, R27, R6 ;  /* 0x0000001bff0b7219 */ /* 0x000fe20000011606 */
[----:B------:R-:W3:Y:S01]  /*7c40*/  LDC R31, c[0x0][0x610] ;  /* 0x00018400ff1f7b82 */ /* 0x000ee20000000800 */
[----:B------:R-:W-:Y:S01]  /*7c50*/  IMAD.MOV.U32 R10, RZ, RZ, R25 ;  /* 0x000000ffff0a7224 */ /* 0x000fe200078e0019 */
[----:B------:R-:W-:Y:S06]  /*7c60*/  @!P0 BRA `(.L_x_163) ;  /* 0x0000000000288947 */ /* 0x000fec0003800000 */
        /* <DEDUP_REMOVED lines=10> */
.L_x_163:
[----:B------:R-:W-:Y:S02]  /*7d10*/  ISETP.NE.AND P0, PT, R2, 0x1, PT ;  /* 0x000000010200780c */ /* 0x000fe40003f05270 */
[----:B-1----:R-:W-:Y:S01]  /*7d20*/  SHF.R.U64 R6, R10, R24, R11 ;  /* 0x000000180a067219 */ /* 0x002fe2000000120b */
[----:B0-----:R-:W-:Y:S01]  /*7d30*/  VIADD R11, R20, 0xffffffff ;  /* 0xffffffff140b7836 */ /* 0x001fe20000000000 */
[----:B------:R-:W-:Y:S02]  /*7d40*/  SHF.L.U32 R30, R30, R27, RZ ;  /* 0x0000001b1e1e7219 */ /* 0x000fe400000006ff */
[----:B------:R-:W-:Y:S01]  /*7d50*/  LOP3.LUT R5, R23, R32, RZ, 0xc0, !PT ;  /* 0x0000002017057212 */ /* 0x000fe200078ec0ff */
[----:B------:R-:W-:-:S04]  /*7d60*/  IMAD.MOV R10, RZ, RZ, -R6 ;  /* 0x000000ffff0a7224 */ /* 0x000fc800078e0a06 */
[----:B------:R-:W-:Y:S01]  /*7d70*/  IMAD R6, R30, R6, R5 ;  /* 0x000000061e067224 */ /* 0x000fe200078e0205 */
[----:B------:R-:W-:Y:S01]  /*7d80*/  LOP3.LUT R5, R8, R11, RZ, 0xc0, !PT ;  /* 0x0000000b08057212 */ /* 0x000fe200078ec0ff */
[----:B------:R-:W-:Y:S02]  /*7d90*/  @P0 IMAD R7, R9, R22, R4 ;  /* 0x0000001609070224 */ /* 0x000fe400078e0204 */
[----:B--2---:R-:W-:Y:S02]  /*7da0*/  IMAD R4, R10, R26, R25 ;  /* 0x0000001a0a047224 */ /* 0x004fe400078e0219 */
[----:B---3--:R-:W-:Y:S02]  /*7db0*/  IMAD R7, R6, R31, R7 ;  /* 0x0000001f06077224 */ /* 0x008fe400078e0207 */
[----:B------:R-:W-:Y:S02]  /*7dc0*/  IMAD R4, R4, R20, R5 ;  /* 0x0000001404047224 */ /* 0x000fe400078e0205 */
[----:B------:R-:W-:-:S02]  /*7dd0*/  IMAD.MOV.U32 R8, RZ, RZ, 0x1 ;  /* 0x00000001ff087424 */ /* 0x000fc400078e00ff */
[----:B------:R-:W-:Y:S01]  /*7de0*/  IMAD.MOV.U32 R6, RZ, RZ, R21 ;  /* 0x000000ffff067224 */ /* 0x000fe200078e0015 */
[----:B------:R-:W-:Y:S02]  /*7df0*/  SEL R19, R4, R7, !P0 ;  /* 0x0000000704137207 */ /* 0x000fe40004000000 */
[----:B------:R-:W-:-:S07]  /*7e00*/  SEL R20, R7, R4, !P0 ;  /* 0x0000000407147207 */ /* 0x000fce0004000000 */
.L_x_161:
[----:B------:R-:W-:-:S08]  /*7e10*/  NOP ;  /* 0x0000000000007918 */ /* 0x000fd00000000000 */
[----:B------:R-:W0:-:S00]  /*7e20*/  USETMAXREG.DEALLOC.CTAPOOL 0x28 ;  /* 0x00000028000079c8 */ /* 0x000e0000080e0500 */
[----:B0-----:R-:W-:-:S13]  /*7e30*/  ISETP.NE.AND P0, PT, R3, RZ, PT ;  /* 0x000000ff0300720c */ /* 0x001fda0003f05270 */
[----:B------:R-:W-:Y:S05]  /*7e40*/  @P0 EXIT ;  /* 0x000000000000094d */ /* 0x000fea0003800000 */
[----:B------:R-:W-:Y:S01]  /*7e50*/  LOP3.LUT P0, RZ, R8, 0xff, RZ, 0xc0, !PT ;  /* 0x000000ff08ff7812 */ /* 0x000fe2000780c0ff */
[----:B------:R-:W-:Y:S02]  /*7e60*/  IMAD.MOV.U32 R3, RZ, RZ, 0x1 ;  /* 0x00000001ff037424 */ /* 0x000fe400078e00ff */
[----:B------:R-:W-:-:S10]  /*7e70*/  IMAD.MOV.U32 R8, RZ, RZ, RZ ;  /* 0x000000ffff087224 */ /* 0x000fd400078e00ff */
[----:B------:R-:W-:Y:S05]  /*7e80*/  @!P0 BRA `(.L_x_164) ;  /* 0x0000000c00588947 */ /* 0x000fea0003800000 */
[----:B------:R-:W0:Y:S01]  /*7e90*/  LDC R3, c[0x0][0x28c] ;  /* 0x0000a300ff037b82 */ /* 0x000e220000000800 */
[----:B------:R-:W-:Y:S01]  /*7ea0*/  ULDC UR5, c[0x0][0x658] ;  /* 0x0001960000057ab9 */ /* 0x000fe20000000800 */
[----:B------:R-:W-:Y:S01]  /*7eb0*/  UMOV UR6, 0xffffffff ;  /* 0xffffffff00067882 */ /* 0x000fe20000000000 */
[----:B------:R-:W-:Y:S01]  /*7ec0*/  BSSY B0, `(.L_x_164) ;  /* 0x00000d2000007945 */ /* 0x000fe20003800000 */
[----:B------:R-:W-:Y:S01]  /*7ed0*/  USHF.L.U32 UR6, UR6, UR5, URZ ;  /* 0x0000000506067299 */ /* 0x000fe2000800063f */
[----:B------:R-:W-:Y:S01]  /*7ee0*/  IMAD.MOV.U32 R10, RZ, RZ, 0x1 ;  /* 0x00000001ff0a7424 */ /* 0x000fe200078e00ff */
[----:B------:R-:W-:Y:S01]  /*7ef0*/  LOP3.LUT R13, R18, 0x2, RZ, 0xfc, !PT ;  /* 0x00000002120d7812 */ /* 0x000fe200078efcff */
[----:B------:R-:W-:Y:S01]  /*7f00*/  IMAD.MOV.U32 R8, RZ, RZ, RZ ;  /* 0x000000ffff087224 */ /* 0x000fe200078e00ff */
[----:B------:R-:W1:Y:S01]  /*7f10*/  S2UR UR8, SR_CgaCtaId ;  /* 0x00000000000879c3 */ /* 0x000e620000008800 */
[----:B------:R-:W-:Y:S01]  /*7f20*/  ULDC UR4, c[0x0][0x600] ;  /* 0x0001800000047ab9 */ /* 0x000fe20000000800 */
[----:B------:R-:W-:Y:S01]  /*7f30*/  UMOV UR7, 0x1 ;  /* 0x0000000100077882 */ /* 0x000fe20000000000 */
[----:B------:R-:W-:-:S02]  /*7f40*/  UIADD3 UR4, UR4, -0x1, URZ ;  /* 0xffffffff04047890 */ /* 0x000fc4000fffe03f */
[----:B------:R-:W-:Y:S02]  /*7f50*/  USHF.L.U32 UR5, UR7, UR5, URZ ;  /* 0x0000000507057299 */ /* 0x000fe4000800063f */
[----:B------:R-:W-:Y:S01]  /*7f60*/  ULOP3.LUT UR6, URZ, UR6, URZ, 0x33, !UPT ;  /* 0x000000063f067292 */ /* 0x000fe2000f8e333f */
[----:B------:R-:W-:Y:S01]  /*7f70*/  ULDC.64 UR30, c[0x0][0x198] ;  /* 0x00006600001e7ab9 */ /* 0x000fe20000000a00 */
[----:B0-----:R-:W-:-:S05]  /*7f80*/  VIADD R3, R3, 0x3f ;  /* 0x0000003f03037836 */ /* 0x001fca0000000000 */
[----:B------:R-:W-:Y:S01]  /*7f90*/  SHF.R.S32.HI R4, RZ, 0x1f, R3 ;  /* 0x0000001fff047819 */ /* 0x000fe20000011403 */
[----:B-1----:R-:W-:-:S03]  /*7fa0*/  IMAD.U32 R11, RZ, RZ, UR8 ;  /* 0x00000008ff0b7e24 */ /* 0x002fc6000f8e00ff */
[----:B------:R-:W-:Y:S01]  /*7fb0*/  LEA.HI R4, R4, R3, RZ, 0x6 ;  /* 0x0000000304047211 */ /* 0x000fe200078f30ff */
[----:B------:R-:W-:-:S03]  /*7fc0*/  IMAD.MOV.U32 R3, RZ, RZ, 0x1 ;  /* 0x00000001ff037424 */ /* 0x000fc600078e00ff */
[----:B------:R-:W-:-:S05]  /*7fd0*/  SHF.R.S32.HI R9, RZ, 0x6, R4 ;  /* 0x00000006ff097819 */ /* 0x000fca0000011404 */
[----:B------:R-:W-:-:S07]  /*7fe0*/  VIADD R12, R9, 0x1 ;  /* 0x00000001090c7836 */ /* 0x000fce0000000000 */
.L_x_175:
[----:B------:R-:W-:-:S03]  /*7ff0*/  UMOV UR7, 0xffffffff ;  /* 0xffffffff00077882 */ /* 0x000fc60000000000 */
[----:B------:R-:W-:Y:S05]  /*8000*/  BRA.DIV UR7, `(.L_x_165) ;  /* 0x0000000e07987947 */ /* 0x000fea000b800000 */
[----:B------:R-:W-:-:S13]  /*8010*/  ELECT P6, URZ, PT ;  /* 0x00000000003f782f */ /* 0x000fda00038c0000 */
.L_x_184:
[----:B------:R-:W0:Y:S01]  /*8020*/  LDC R4, c[0x0][0x28c] ;  /* 0x0000a300ff047b82 */ /* 0x000e220000000800 */
[----:B------:R-:W-:Y:S01]  /*8030*/  BSSY B1, `(.L_x_166) ;  /* 0x0000047000017945 */ /* 0x000fe20003800000 */
[----:B0-----:R-:W-:-:S13]  /*8040*/  ISETP.LT.OR P6, PT, R4, 0x1, !P6 ;  /* 0x000000010400780c */ /* 0x001fda00077c1670 */
[----:B------:R-:W-:Y:S05]  /*8050*/  @P6 BRA `(.L_x_167) ;  /* 0x0000000400106947 */ /* 0x000fea0003800000 */
[----:B------:R-:W-:Y:S02]  /*8060*/  IMAD R20, R20, 0x2, R11 ;  /* 0x0000000214147824 */ /* 0x000fe400078e020b */
[----:B------:R-:W-:Y:S02]  /*8070*/  IMAD.SHL.U32 R19, R19, 0x40, RZ ;  /* 0x0000004013137824 */ /* 0x000fe400078e00ff */
[----:B------:R-:W-:Y:S02]  /*8080*/  IMAD.MOV.U32 R23, RZ, RZ, RZ ;  /* 0x000000ffff177224 */ /* 0x000fe400078e00ff */
[----:B------:R-:W-:Y:S02]  /*8090*/  IMAD.MOV.U32 R4, RZ, RZ, R12 ;  /* 0x000000ffff047224 */ /* 0x000fe400078e000c */
[----:B------:R-:W-:Y:S02]  /*80a0*/  IMAD.MOV.U32 R5, RZ, RZ, R3 ;  /* 0x000000ffff057224 */ /* 0x000fe400078e0003 */
[----:B------:R-:W-:-:S02]  /*80b0*/  IMAD.MOV.U32 R7, RZ, RZ, R8 ;  /* 0x000000ffff077224 */ /* 0x000fc400078e0008 */
[----:B------:R-:W-:-:S07]  /*80c0*/  IMAD.SHL.U32 R20, R20, 0x80, RZ ;  /* 0x0000008014147824 */ /* 0x000fce00078e00ff */
.L_x_170:
[----:B------:R-:W0:Y:S01]  /*80d0*/  S2UR UR7, SR_CgaCtaId ;  /* 0x00000000000779c3 */ /* 0x000e220000008800 */
[----:B------:R-:W-:Y:S02]  /*80e0*/  MOV R14, 0x400 ;  /* 0x00000400000e7802 */ /* 0x000fe40000000f00 */
[----:B------:R-:W-:-:S13]  /*80f0*/  ISETP.NE.AND P1, PT, R0, RZ, PT ;  /* 0x000000ff0000720c */ /* 0x000fda0003f25270 */
[----:B------:R-:W1:Y:S01]  /*8100*/  @!P1 LDC R15, c[0x0][0x500] ;  /* 0x00014000ff0f9b82 */ /* 0x000e620000000800 */
[----:B0-----:R-:W-:-:S05]  /*8110*/  IMAD.U32 R11, RZ, RZ, UR7 ;  /* 0x00000007ff0b7e24 */ /* 0x001fca000f8e00ff */
[----:B------:R-:W-:Y:S02]  /*8120*/  LEA R22, R11, R14, 0x18 ;  /* 0x0000000e0b167211 */ /* 0x000fe400078ec0ff */
[----:B------:R-:W-:-:S03]  /*8130*/  SHF.L.U32 R14, R5, 0x1f, RZ ;  /* 0x0000001f050e7819 */ /* 0x000fc600000006ff */
[----:B------:R-:W-:-:S04]  /*8140*/  IMAD R21, R7, 0x8, R22 ;  /* 0x0000000807157824 */ /* 0x000fc800078e0216 */
[----:B------:R-:W0:Y:S02]  /*8150*/  SYNCS.PHASECHK.TRANS64.TRYWAIT P0, [R21+URZ+0x10], R14 ;  /* 0x0000100e150075a7 */ /* 0x000e24000800017f */
[----:B01----:R-:W-:Y:S05]  /*8160*/  @!P0 BRA `(.L_x_168) ;  /* 0x0000000c00608947 */ /* 0x003fea0003800000 */
.L_x_185:
[----:B0-----:R-:W-:Y:S01]  /*8170*/  PRMT R14, R13, 0x9910, RZ ;  /* 0x000099100d0e7816 */ /* 0x001fe200000000ff */
[----:B------:R0:W-:Y:S03]  /*8180*/  @!P1 SYNCS.ARRIVE.TRANS64 RZ, [R21+URZ], R15 ;  /* 0x0000000f15ff99a7 */ /* 0x0001e6000800003f */
[----:B------:R-:W-:-:S13]  /*8190*/  ISETP.NE.AND P0, PT, R14, 0x2, PT ;  /* 0x000000020e00780c */ /* 0x000fda0003f05270 */
[----:B0-----:R-:W-:Y:S05]  /*81a0*/  @P0 BRA `(.L_x_169) ;  /* 0x0000000000040947 */ /* 0x001fea0003800000 */
[----:B------:R-:W-:Y:S01]  /*81b0*/  BPT.TRAP 0x1 ;  /* 0x000000040000795c */ /* 0x000fe20000300000 */
.L_x_169:
[----:B------:R-:W-:Y:S01]  /*81c0*/  IMAD.SHL.U32 R14, R7, 0x4000, RZ ;  /* 0x00004000070e7824 */ /* 0x000fe200078e00ff */
[----:B------:R-:W-:Y:S01]  /*81d0*/  R2UR UR34, R23 ;  /* 0x00000000172272ca */ /* 0x000fe200000e0000 */
[----:B------:R-:W-:Y:S01]  /*81e0*/  VIADD R4, R4, 0xffffffff ;  /* 0xffffffff04047836 */ /* 0x000fe20000000000 */
[----:B------:R-:W-:Y:S01]  /*81f0*/  R2UR UR33, R21 ;  /* 0x00000000152172ca */ /* 0x000fe200000e0000 */
[--C-:B------:R-:W-:Y:S01]  /*8200*/  IMAD R15, R11, 0x1000, R14.reuse ;  /* 0x000010000b0f7824 */ /* 0x100fe200078e020e */
[----:B------:R-:W-:Y:S01]  /*8210*/  R2UR UR36, R6 ;  /* 0x00000000062472ca */ /* 0x000fe200000e0000 */
[----:B------:R-:W-:Y:S01]  /*8220*/  IMAD.IADD R14, R22, 0x1, R14 ;  /* 0x00000001160e7824 */ /* 0x000fe200078e020e */
[----:B------:R-:W-:Y:S01]  /*8230*/  R2UR UR35, R20 ;  /* 0x00000000142372ca */ /* 0x000fe200000e0000 */
[----:B------:R-:W-:Y:S01]  /*8240*/  IMAD R15, R15, 0x4, R22 ;  /* 0x000000040f0f7824 */ /* 0x000fe200078e0216 */
[----:B------:R-:W-:Y:S01]  /*8250*/  UIADD3 UR14, UP0, UR30, 0xf0, URZ ;  /* 0x000000f01e0e7890 */ /* 0x000fe2000ff1e03f */
[----:B------:R-:W-:Y:S01]  /*8260*/  R2UR UR19, R19 ;  /* 0x00000000131372ca */ /* 0x000fe200000e0000 */
[----:B------:R-:W-:Y:S01]  /*8270*/  UIADD3 UR42, UP1, UR30, 0x1f0, URZ ;  /* 0x000001f01e2a7890 */ /* 0x000fe2000ff3e03f */
[----:B------:R-:W-:Y:S01]  /*8280*/  R2UR UR8, R14 ;  /* 0x000000000e0872ca */ /* 0x000fe200000e0000 */
[----:B------:R-:W-:Y:S01]  /*8290*/  UIADD3.X UR15, URZ, UR31, URZ, UP0, !UPT ;  /* 0x0000001f3f0f7290 */ /* 0x000fe200087fe43f */
[----:B------:R-:W-:Y:S01]  /*82a0*/  R2UR UR24, R15 ;  /* 0x000000000f1872ca */ /* 0x000fe200000e0000 */
[----:B------:R-:W-:Y:S01]  /*82b0*/  UIADD3 UR26, UR34, 0x20, URZ ;  /* 0x00000020221a7890 */ /* 0x000fe2000fffe03f */
[----:B------:R-:W-:Y:S01]  /*82c0*/  ISETP.GT.AND P1, PT, R4, 0x1, PT ;  /* 0x000000010400780c */ /* 0x000fe20003f24270 */
[----:B------:R-:W-:Y:S01]  /*82d0*/  UIADD3.X UR43, URZ, UR31, URZ, UP1, !UPT ;  /* 0x0000001f3f2b7290 */ /* 0x000fe20008ffe43f */
[----:B------:R-:W-:Y:S01]  /*82e0*/  VIADD R7, R7, 0x1 ;  /* 0x0000000107077836 */ /* 0x000fe20000000000 */
[----:B------:R-:W-:Y:S01]  /*82f0*/  UMOV UR7, 0x30000 ;  /* 0x0003000000077882 */ /* 0x000fe20000000000 */
[----:B------:R-:W-:Y:S01]  /*8300*/  UMOV UR22, 0x0 ;  /* 0x0000000000167882 */ /* 0x000fe20000000000 */
[----:B------:R-:W-:Y:S01]  /*8310*/  UMOV UR23, 0x10000000 ;  /* 0x1000000000177882 */ /* 0x000fe20000000000 */
[----:B------:R-:W-:Y:S01]  /*8320*/  UMOV UR25, UR33 ;  /* 0x0000002100197c82 */ /* 0x000fe20008000000 */
[----:B------:R-:W-:Y:S01]  /*8330*/  ISETP.NE.AND P0, PT, R7, 0x2, PT ;  /* 0x000000020700780c */ /* 0x000fe20003f05270 */
[----:B------:R-:W-:Y:S01]  /*8340*/  UMOV UR28, UR36 ;  /* 0x00000024001c7c82 */ /* 0x000fe20008000000 */
[----:B------:R-:W-:Y:S01]  /*8350*/  UIADD3 UR16, UR8, 0x20100, URZ ;  /* 0x0002010008107890 */ /* 0x000fe2000fffe03f */
[----:B------:R-:W-:Y:S01]  /*8360*/  VIADD R23, R23, 0x40 ;  /* 0x0000004017177836 */ /* 0x000fe20000000000 */
[----:B------:R-:W-:Y:S01]  /*8370*/  UIADD3 UR32, UR24, 0x100, URZ ;  /* 0x0000010018207890 */ /* 0x000fe2000fffe03f */
[----:B------:R-:W-:Y:S01]  /*8380*/  SEL R14, RZ, 0x1, P0 ;  /* 0x00000001ff0e7807 */ /* 0x000fe20000000000 */
[----:B------:R-:W-:Y:S01]  /*8390*/  UIADD3 UR24, UR24, 0x8100, URZ ;  /* 0x0000810018187890 */ /* 0x000fe2000fffe03f */
[----:B------:R-:W-:Y:S01]  /*83a0*/  SEL R7, R7, RZ, P0 ;  /* 0x000000ff07077207 */ /* 0x000fe20000000000 */
[----:B------:R-:W-:Y:S01]  /*83b0*/  UIADD3 UR8, UR8, 0x22100, URZ ;  /* 0x0002210008087890 */ /* 0x000fe2000fffe03f */
[----:B------:R-:W-:Y:S01]  /*83c0*/  LOP3.LUT R5, R5, R14, RZ, 0x3c, !PT ;  /* 0x0000000e05057212 */ /* 0x000fe200078e3cff */
[----:B------:R-:W-:Y:S01]  /*83d0*/  UMOV UR27, UR35 ;  /* 0x00000023001b7c82 */ /* 0x000fe20008000000 */
[----:B------:R-:W-:Y:S01]  /*83e0*/  UMOV UR17, UR33 ;  /* 0x0000002100117c82 */ /* 0x000fe20008000000 */
[----:B------:R-:W-:Y:S01]  /*83f0*/  UMOV UR18, UR34 ;  /* 0x0000002200127c82 */ /* 0x000fe20008000000 */
[----:B------:R-:W-:Y:S01]  /*8400*/  UMOV UR20, UR36 ;  /* 0x0000002400147c82 */ /* 0x000fe20008000000 */
[----:B------:R0:W-:Y:S01]  /*8410*/  UTMALDG.3D.MULTICAST [UR32], [UR14], UR7, desc[UR22] ;  /* 0x000016200e0073b4 */ /* 0x0001e20008011807 */
[----:B------:R-:W-:Y:S01]  /*8420*/  UMOV UR9, UR33 ;  /* 0x0000002100097c82 */ /* 0x000fe20008000000 */
[----:B------:R-:W-:Y:S01]  /*8430*/  UMOV UR11, UR19 ;  /* 0x00000013000b7c82 */ /* 0x000fe20008000000 */
[----:B------:R-:W-:Y:S01]  /*8440*/  UMOV UR12, UR36 ;  /* 0x00000024000c7c82 */ /* 0x000fe20008000000 */
[----:B------:R-:W-:Y:S01]  /*8450*/  UMOV UR10, UR26 ;  /* 0x0000001a000a7c82 */ /* 0x000fe20008000000 */
[----:B------:R0:W-:Y:S01]  /*8460*/  UTMALDG.3D.MULTICAST [UR24], [UR14], UR7, desc[UR22] ;  /* 0x000016180e0073b4 */ /* 0x0001e20008011807 */
[----:B------:R0:W-:Y:S01]  /*8470*/  UTMALDG.3D [UR16], [UR42], desc[UR22] ;  /* 0x000016102a0075b4 */ /* 0x0001e20008011000 */
[----:B------:R0:W-:Y:S02]  /*8480*/  UTMALDG.3D [UR8], [UR42], desc[UR22] ;  /* 0x000016082a0075b4 */ /* 0x0001e40008011000 */
[----:B0-----:R-:W-:Y:S05]  /*8490*/  @P1 BRA `(.L_x_170) ;  /* 0xfffffffc000c1947 */ /* 0x001fea000383ffff */
.L_x_167:
[----:B------:R-:W-:Y:S05]  /*84a0*/  BSYNC B1 ;  /* 0x0000000000017941 */ /* 0x000fea0003800000 */
.L_x_166:
[----:B------:R-:W-:Y:S01]  /*84b0*/  LOP3.LUT P1, RZ, R10, 0xff, RZ, 0xc0, !PT ;  /* 0x000000ff0aff7812 */ /* 0x000fe2000782c0ff */
[----:B------:R-:W-:Y:S01]  /*84c0*/  IMAD.IADD R8, R9, 0x1, R8 ;  /* 0x0000000109087824 */ /* 0x000fe200078e0208 */
[----:B------:R-:W-:Y:S01]  /*84d0*/  IADD3 R16, P2, R16, UR38, RZ ;  /* 0x0000002610107c10 */ /* 0x000fe2000ff5e0ff */
[----:B------:R-:W-:Y:S01]  /*84e0*/  ULDC.64 UR8, c[0x0][0x650] ;  /* 0x0001940000087ab9 */ /* 0x000fe20000000a00 */
[----:B------:R-:W-:Y:S01]  /*84f0*/  BSSY B1, `(.L_x_171) ;  /* 0x000006c000017945 */ /* 0x000fe20003800000 */
[----:B------:R-:W-:Y:S01]  /*8500*/  IMAD.MOV.U32 R20, RZ, RZ, -0x1 ;  /* 0xffffffffff147424 */ /* 0x000fe200078e00ff */
[----:B------:R-:W-:Y:S01]  /*8510*/  SHF.R.U32.HI R4, RZ, 0x1, R8 ;  /* 0x00000001ff047819 */ /* 0x000fe20000011608 */
[----:B------:R-:W-:Y:S01]  /*8520*/  IMAD.MOV.U32 R19, RZ, RZ, -0x1 ;  /* 0xffffffffff137424 */ /* 0x000fe200078e00ff */
[----:B------:R-:W-:Y:S02]  /*8530*/  ISETP.GT.U32.AND P0, PT, R8, 0x1, PT ;  /* 0x000000010800780c */ /* 0x000fe40003f04070 */
[----:B------:R-:W-:-:S02]  /*8540*/  LOP3.LUT R4, R4, 0x1, RZ, 0xc0, !PT ;  /* 0x0000000104047812 */ /* 0x000fc400078ec0ff */
[----:B------:R-:W-:Y:S01]  /*8550*/  ISETP.LT.U32.AND P0, PT, R9, 0x2, P0 ;  /* 0x000000020900780c */ /* 0x000fe20000701070 */
[----:B------:R-:W0:Y:S01]  /*8560*/  @P1 S2R R11, SR_CgaCtaId ;  /* 0x00000000000b1919 */ /* 0x000e220000008800 */
[----:B------:R-:W-:Y:S02]  /*8570*/  @P1 MOV R6, 0x400 ;  /* 0x0000040000061802 */ /* 0x000fe40000000f00 */
[----:B------:R-:W-:Y:S02]  /*8580*/  IADD3.X R17, R17, UR41, RZ, P2, !PT ;  /* 0x0000002911117c10 */ /* 0x000fe400097fe4ff */
[----:B------:R-:W-:Y:S02]  /*8590*/  ISETP.GE.U32.AND P2, PT, R16, UR8, PT ;  /* 0x0000000810007c0c */ /* 0x000fe4000bf46070 */
[----:B------:R-:W-:Y:S02]  /*85a0*/  LOP3.LUT R8, R8, 0x1, RZ, 0xc0, !PT ;  /* 0x0000000108087812 */ /* 0x000fe400078ec0ff */
[----:B------:R-:W-:-:S02]  /*85b0*/  PRMT R10, RZ, 0x7610, R10 ;  /* 0x00007610ff0a7816 */ /* 0x000fc4000000000a */
[----:B0-----:R-:W-:-:S04]  /*85c0*/  @P1 LEA R6, R11, R6, 0x18 ;  /* 0x000000060b061211 */ /* 0x001fc800078ec0ff */
[----:B------:R0:W-:Y:S01]  /*85d0*/  @P1 SYNCS.ARRIVE.TRANS64.A1T0 RZ, [R6+URZ+0x38], RZ ;  /* 0x000038ff06ff19a7 */ /* 0x0001e2000810003f */
[----:B------:R-:W-:Y:S02]  /*85e0*/  ISETP.NE.U32.AND P1, PT, R4, 0x1, PT ;  /* 0x000000010400780c */ /* 0x000fe40003f25070 */
[----:B------:R-:W-:Y:S02]  /*85f0*/  SEL R4, RZ, 0x1, !P0 ;  /* 0x00000001ff047807 */ /* 0x000fe40004000000 */
[----:B------:R-:W-:Y:S02]  /*8600*/  ISETP.GE.U32.AND.EX P0, PT, R17, UR9, PT, P2 ;  /* 0x0000000911007c0c */ /* 0x000fe4000bf06120 */
[----:B------:R-:W-:Y:S01]  /*8610*/  ISETP.GT.U32.AND P1, PT, R9, 0x1, !P1 ;  /* 0x000000010900780c */ /* 0x000fe20004f24070 */
[----:B0-----:R-:W-:-:S03]  /*8620*/  IMAD.MOV.U32 R6, RZ, RZ, -0x1 ;  /* 0xffffffffff067424 */ /* 0x001fc600078e00ff */
[----:B------:R-:W-:-:S04]  /*8630*/  SEL R5, RZ, 0x1, !P1 ;  /* 0x00000001ff057807 */ /* 0x000fc80004800000 */
[--C-:B------:R-:W-:Y:S02]  /*8640*/  LOP3.LUT R3, R5, R3, R4.reuse, 0x96, !PT ;  /* 0x0000000305037212 */ /* 0x100fe400078e9604 */
[----:B------:R-:W-:Y:S01]  /*8650*/  PRMT R4, RZ, 0x7610, R4 ;  /* 0x00007610ff047816 */ /* 0x000fe20000000004 */
[----:B------:R-:W-:Y:S06]  /*8660*/  @P0 BRA `(.L_x_172) ;  /* 0x0000000400500947 */ /* 0x000fec0003800000 */
[----:B------:R-:W0:Y:S01]  /*8670*/  S2R R19, SR_CTAID.X ;  /* 0x0000000000137919 */ /* 0x000e220000002500 */
[----:B------:R-:W-:Y:S01]  /*8680*/  ULDC.64 UR8, c[0x0][0x628] ;  /* 0x00018a0000087ab9 */ /* 0x000fe20000000a00 */
[----:B------:R-:W1:Y:S01]  /*8690*/  LDC R20, c[0x0][0x144] ;  /* 0x00005100ff147b82 */ /* 0x000e620000000800 */
[----:B------:R-:W-:Y:S01]  /*86a0*/  ISETP.NE.U32.AND P0, PT, RZ, UR8, PT ;  /* 0x00000008ff007c0c */ /* 0x000fe2000bf05070 */
[----:B------:R-:W2:Y:S01]  /*86b0*/  S2R R14, SR_CTAID.Y ;  /* 0x00000000000e7919 */ /* 0x000ea20000002600 */
[----:B------:R-:W-:Y:S01]  /*86c0*/  ULDC UR10, c[0x0][0x630] ;  /* 0x00018c00000a7ab9 */ /* 0x000fe20000000800 */
[----:B------:R-:W-:Y:S01]  /*86d0*/  ULDC UR11, c[0x0][0x150] ;  /* 0x00005400000b7ab9 */ /* 0x000fe20000000800 */
[----:B------:R-:W-:Y:S01]  /*86e0*/  ISETP.NE.AND.EX P0, PT, RZ, UR9, PT, P0 ;  /* 0x00000009ff007c0c */ /* 0x000fe2000bf05300 */
[----:B------:R-:W-:Y:S02]  /*86f0*/  IMAD.MOV.U32 R4, RZ, RZ, R16 ;  /* 0x000000ffff047224 */ /* 0x000fe400078e0010 */
[----:B------:R-:W-:Y:S01]  /*8700*/  IMAD.MOV.U32 R5, RZ, RZ, R17 ;  /* 0x000000ffff057224 */ /* 0x000fe200078e0011 */
[----:B0-----:R-:W-:-:S09]  /*8710*/  I2FP.F32.U32 R21, R19 ;  /* 0x0000001300157245 */ /* 0x001fd20000201000 */
[----:B------:R-:W-:Y:S05]  /*8720*/  @!P0 BRA `(.L_x_173) ;  /* 0x0000000000288947 */ /* 0x000fea0003800000 */
[----:B------:R-:W-:Y:S02]  /*8730*/  ULDC UR7, c[0x0][0x634] ;  /* 0x00018d0000077ab9 */ /* 0x000fe40000000800 */
[----:B------:R-:W-:-:S05]  /*8740*/  IADD3 R5, P0, R16, UR7, RZ ;  /* 0x0000000710057c10 */ /* 0x000fca000ff1e0ff */
[----:B------:R-:W-:-:S04]  /*8750*/  IMAD.X R15, RZ, RZ, R17, P0 ;  /* 0x000000ffff0f7224 */ /* 0x000fc800000e0611 */
[----:B------:R-:W-:-:S04]  /*8760*/  IMAD.WIDE.U32 R6, R15, UR8, RZ ;  /* 0x000000080f067c25 */ /* 0x000fc8000f8e00ff */
[----:B------:R-:W-:-:S04]  /*8770*/  IMAD.WIDE.U32 R6, P0, R5, UR9, R6 ;  /* 0x0000000905067c25 */ /* 0x000fc8000f800006 */
[----:B------:R-:W-:-:S04]  /*8780*/  IMAD.WIDE.U32 R4, R5, UR8, RZ ;  /* 0x0000000805047c25 */ /* 0x000fc8000f8e00ff */
[----:B------:R-:W-:Y:S01]  /*8790*/  IMAD.MOV.U32 R4, RZ, RZ, R7 ;  /* 0x000000ffff047224 */ /* 0x000fe200078e0007 */
[----:B------:R-:W-:Y:S01]  /*87a0*/  IADD3 RZ, P1, R5, R6, RZ ;  /* 0x0000000605ff7210 */ /* 0x000fe20007f3e0ff */
[----:B------:R-:W-:-:S04]  /*87b0*/  IMAD.X R5, RZ, RZ, RZ, P0 ;  /* 0x000000ffff057224 */ /* 0x000fc800000e06ff */
[----:B------:R-:W-:-:S08]  /*87c0*/  IMAD.WIDE.U32.X R4, R15, UR9, R4, P1 ;  /* 0x000000090f047c25 */ /* 0x000fd000088e0404 */
.L_x_173:
[----:B------:R-:W-:Y:S01]  /*87d0*/  FMUL R21, R21, UR11 ;  /* 0x0000000b15157c20 */ /* 0x000fe20008400000 */
[--C-:B------:R-:W-:Y:S01]  /*87e0*/  SHF.R.U64 R15, R4, UR10, R5.reuse ;  /* 0x0000000a040f7c19 */ /* 0x100fe20008001205 */
[----:B------:R-:W-:Y:S01]  /*87f0*/  ULDC.64 UR8, c[0x0][0x620] ;  /* 0x0001880000087ab9 */ /* 0x000fe20000000a00 */
[----:B------:R-:W-:Y:S01]  /*8800*/  SHF.R.U32.HI R4, RZ, UR10, R5 ;  /* 0x0000000aff047c19 */ /* 0x000fe20008011605 */
[----:B------:R-:W-:Y:S01]  /*8810*/  ULDC.64 UR10, c[0x0][0x640] ;  /* 0x00019000000a7ab9 */ /* 0x000fe20000000a00 */
[----:B------:R-:W-:Y:S01]  /*8820*/  IADD3 R5, P0, RZ, -R15, RZ ;  /* 0x8000000fff057210 */ /* 0x000fe20007f1e0ff */
[----:B------:R-:W0:Y:S01]  /*8830*/  F2I.U32.TRUNC.NTZ R21, R21 ;  /* 0x0000001500157305 */ /* 0x000e22000020f000 */
[----:B------:R-:W-:-:S03]  /*8840*/  ULDC UR7, c[0x0][0x618] ;  /* 0x0001860000077ab9 */ /* 0x000fc60000000800 */
[----:B------:R-:W-:Y:S01]  /*8850*/  IMAD.X R4, RZ, RZ, ~R4, P0 ;  /* 0x000000ffff047224 */ /* 0x000fe200000e0e04 */
[----:B------:R-:W-:-:S03]  /*8860*/  ISETP.NE.U32.AND P0, PT, RZ, UR10, PT ;  /* 0x0000000aff007c0c */ /* 0x000fc6000bf05070 */
[----:B------:R-:W-:Y:S01]  /*8870*/  IMAD R4, R4, UR8, RZ ;  /* 0x0000000804047c24 */ /* 0x000fe2000f8e02ff */
[----:B------:R-:W-:-:S03]  /*8880*/  ISETP.NE.AND.EX P0, PT, RZ, UR11, PT, P0 ;  /* 0x0000000bff007c0c */ /* 0x000fc6000bf05300 */
[C---:B------:R-:W-:Y:S02]  /*8890*/  IMAD R7, R5.reuse, UR9, R4 ;  /* 0x0000000905077c24 */ /* 0x040fe4000f8e0204 */
[----:B------:R-:W-:Y:S01]  /*88a0*/  IMAD.WIDE.U32 R4, R5, UR8, R16 ;  /* 0x0000000805047c25 */ /* 0x000fe2000f8e0010 */
[----:B------:R-:W-:-:S03]  /*88b0*/  ULDC UR8, c[0x0][0x154] ;  /* 0x0000550000087ab9 */ /* 0x000fc60000000800 */
[----:B0-----:R-:W-:Y:S02]  /*88c0*/  IMAD.MOV R6, RZ, RZ, -R21 ;  /* 0x000000ffff067224 */ /* 0x001fe400078e0a15 */
[----:B------:R-:W0:Y:S01]  /*88d0*/  LDC R21, c[0x0][0x148] ;  /* 0x00005200ff157b82 */ /* 0x000e220000000800 */
[----:B------:R-:W-:Y:S02]  /*88e0*/  IMAD.IADD R5, R5, 0x1, R7 ;  /* 0x0000000105057824 */ /* 0x000fe400078e0207 */
[----:B-1----:R-:W-:Y:S01]  /*88f0*/  IMAD R19, R20, R6, R19 ;  /* 0x0000000614137224 */ /* 0x002fe200078e0213 */
[----:B--2---:R-:W-:Y:S02]  /*8900*/  I2FP.F32.U32 R6, R14 ;  /* 0x0000000e00067245 */ /* 0x004fe40000201000 */
[--C-:B------:R-:W-:Y:S02]  /*8910*/  SHF.R.U64 R20, R4, UR7, R5.reuse ;  /* 0x0000000704147c19 */ /* 0x100fe40008001205 */
[----:B------:R-:W-:Y:S01]  /*8920*/  SHF.R.U32.HI R5, RZ, UR7, R5 ;  /* 0x00000007ff057c19 */ /* 0x000fe20008011605 */
[----:B------:R-:W-:Y:S01]  /*8930*/  FMUL R6, R6, UR8 ;  /* 0x0000000806067c20 */ /* 0x000fe20008400000 */
[----:B------:R-:W-:-:S02]  /*8940*/  ULDC UR7, c[0x0][0x608] ;  /* 0x0001820000077ab9 */ /* 0x000fc40000000800 */
[--C-:B------:R-:W-:Y:S01]  /*8950*/  SHF.R.U64 R23, R20, UR7, R5.reuse ;  /* 0x0000000714177c19 */ /* 0x100fe20008001205 */
[----:B------:R1:W2:Y:S01]  /*8960*/  F2I.U32.TRUNC.NTZ R24, R6 ;  /* 0x0000000600187305 */ /* 0x0002a2000020f000 */
[----:B------:R-:W-:Y:S01]  /*8970*/  SHF.R.U32.HI R4, RZ, UR7, R5 ;  /* 0x00000007ff047c19 */ /* 0x000fe20008011605 */
[----:B------:R-:W-:-:S03]  /*8980*/  ULDC UR7, c[0x0][0x658] ;  /* 0x0001960000077ab9 */ /* 0x000fc60000000800 */
[--C-:B------:R-:W-:Y:S02]  /*8990*/  SHF.R.U64 R22, R23, UR7, R4.reuse ;  /* 0x0000000717167c19 */ /* 0x100fe40008001204 */
[----:B------:R-:W-:-:S03]  /*89a0*/  SHF.R.U32.HI R25, RZ, UR7, R4 ;  /* 0x00000007ff197c19 */ /* 0x000fc60008011604 */
[----:B------:R-:W-:Y:S02]  /*89b0*/  IMAD.MOV.U32 R4, RZ, RZ, R22 ;  /* 0x000000ffff047224 */ /* 0x000fe400078e0016 */
[----:B------:R-:W-:Y:S01]  /*89c0*/  IMAD.MOV.U32 R5, RZ, RZ, R25 ;  /* 0x000000ffff057224 */ /* 0x000fe200078e0019 */
[----:B-1----:R-:W-:Y:S06]  /*89d0*/  @!P0 BRA `(.L_x_174) ;  /* 0x0000000000288947 */ /* 0x002fec0003800000 */
        /* <DEDUP_REMOVED lines=10> */
.L_x_174:
[----:B------:R-:W-:Y:S01]  /*8a80*/  ISETP.NE.AND P0, PT, R2, 0x1, PT ;  /* 0x000000010200780c */ /* 0x000fe20003f05270 */
[----:B------:R-:W-:Y:S01]  /*8a90*/  ULDC UR7, c[0x0][0x648] ;  /* 0x0001920000077ab9 */ /* 0x000fe20000000800 */
[----:B------:R-:W-:Y:S01]  /*8aa0*/  LOP3.LUT R23, R23, UR6, RZ, 0xc0, !PT ;  /* 0x0000000617177c12 */ /* 0x000fe2000f8ec0ff */
[----:B--2---:R-:W-:Y:S01]  /*8ab0*/  IMAD.MOV R24, RZ, RZ, -R24 ;  /* 0x000000ffff187224 */ /* 0x004fe200078e0a18 */
[----:B------:R-:W-:Y:S01]  /*8ac0*/  SHF.R.U64 R4, R4, UR7, R5 ;  /* 0x0000000704047c19 */ /* 0x000fe20008001205 */
[----:B------:R-:W-:Y:S01]  /*8ad0*/  ULDC UR7, c[0x0][0x638] ;  /* 0x00018e0000077ab9 */ /* 0x000fe20000000800 */
[----:B------:R-:W-:Y:S01]  /*8ae0*/  LOP3.LUT R7, R20, UR4, RZ, 0xc0, !PT ;  /* 0x0000000414077c12 */ /* 0x000fe2000f8ec0ff */
[----:B------:R-:W-:Y:S01]  /*8af0*/  ULDC UR8, c[0x0][0x610] ;  /* 0x0001840000087ab9 */ /* 0x000fe20000000800 */
[----:B------:R-:W-:Y:S02]  /*8b00*/  IMAD.MOV.U32 R6, RZ, RZ, R15 ;  /* 0x000000ffff067224 */ /* 0x000fe400078e000f */
[----:B------:R-:W-:-:S02]  /*8b10*/  IMAD.MOV R5, RZ, RZ, -R4 ;  /* 0x000000ffff057224 */ /* 0x000fc400078e0a04 */
[----:B------:R-:W-:Y:S02]  /*8b20*/  IMAD R4, R4, UR5, R23 ;  /* 0x0000000504047c24 */ /* 0x000fe4000f8e0217 */
[----:B0-----:R-:W-:Y:S02]  /*8b30*/  @P0 IMAD R19, R21, R24, R14 ;  /* 0x0000001815130224 */ /* 0x001fe400078e020e */
[----:B------:R-:W-:Y:S01]  /*8b40*/  IMAD R22, R5, UR7, R22 ;  /* 0x0000000705167c24 */ /* 0x000fe2000f8e0216 */
[----:B------:R-:W-:Y:S01]  /*8b50*/  ULDC UR7, c[0x0][0x600] ;  /* 0x0001800000077ab9 */ /* 0x000fe20000000800 */
[----:B------:R-:W-:Y:S02]  /*8b60*/  IMAD R20, R4, UR8, R19 ;  /* 0x0000000804147c24 */ /* 0x000fe4000f8e0213 */
[----:B------:R-:W-:Y:S02]  /*8b70*/  IMAD R5, R22, UR7, R7 ;  /* 0x0000000716057c24 */ /* 0x000fe4000f8e0207 */
[----:B------:R-:W-:-:S03]  /*8b80*/  IMAD.MOV.U32 R4, RZ, RZ, 0x1 ;  /* 0x00000001ff047424 */ /* 0x000fc600078e00ff */
[----:B------:R-:W-:Y:S02]  /*8b90*/  SEL R19, R5, R20, !P0 ;  /* 0x0000001405137207 */ /* 0x000fe40004000000 */
[----:B------:R-:W-:-:S07]  /*8ba0*/  SEL R20, R20, R5, !P0 ;  /* 0x0000000514147207 */ /* 0x000fce0004000000 */
.L_x_172:
[----:B------:R-:W-:Y:S05]  /*8bb0*/  BSYNC B1 ;  /* 0x0000000000017941 */ /* 0x000fea0003800000 */
.L_x_171:
[----:B------:R-:W-:-:S13]  /*8bc0*/  LOP3.LUT P0, RZ, R4, 0xff, RZ, 0xc0, !PT ;  /* 0x000000ff04ff7812 */ /* 0x000fda000780c0ff */
[----:B------:R-:W-:Y:S05]  /*8bd0*/  @P0 BRA `(.L_x_175) ;  /* 0xfffffff400040947 */ /* 0x000fea000383ffff */
[----:B------:R-:W-:Y:S05]  /*8be0*/  BSYNC B0 ;  /* 0x0000000000007941 */ /* 0x000fea0003800000 */
.L_x_164:
[----:B------:R-:W-:-:S03]  /*8bf0*/  UMOV UR7, 0xffffffff ;  /* 0xffffffff00077882 */ /* 0x000fc60000000000 */
[----:B------:R-:W-:Y:S05]  /*8c00*/  BRA.DIV UR7, `(.L_x_176) ;  /* 0x0000000207cc7947 */ /* 0x000fea000b800000 */
[----:B------:R-:W-:-:S13]  /*8c10*/  ELECT P6, URZ, PT ;  /* 0x00000000003f782f */ /* 0x000fda00038c0000 */
.L_x_188:
[----:B------:R-:W-:Y:S04]  /*8c20*/  BSSY B0, `(.L_x_177) ;  /* 0x0000019000007945 */ /* 0x000fe80003800000 */
[----:B------:R-:W-:Y:S05]  /*8c30*/  @!P6 BRA `(.L_x_178) ;  /* 0x00000000005ce947 */ /* 0x000fea0003800000 */
[----:B------:R-:W-:-:S04]  /*8c40*/  LOP3.LUT R18, R18, 0x2, RZ, 0xfc, !PT ;  /* 0x0000000212127812 */ /* 0x000fc800078efcff */
[----:B------:R-:W-:-:S13]  /*8c50*/  ISETP.NE.AND P0, PT, R18, 0x3, PT ;  /* 0x000000031200780c */ /* 0x000fda0003f05270 */
[----:B------:R-:W-:Y:S05]  /*8c60*/  @!P0 BRA `(.L_x_179) ;  /* 0x0000000000048947 */ /* 0x000fea0003800000 */
[----:B------:R-:W-:Y:S01]  /*8c70*/  BPT.TRAP 0x1 ;  /* 0x000000040000795c */ /* 0x000fe20000300000 */
.L_x_179:
[----:B------:R-:W0:Y:S01]  /*8c80*/  S2R R5, SR_CgaCtaId ;  /* 0x0000000000057919 */ /* 0x000e220000008800 */
[----:B------:R-:W-:Y:S02]  /*8c90*/  MOV R0, 0x400 ;  /* 0x0000040000007802 */ /* 0x000fe40000000f00 */
[----:B------:R-:W-:Y:S02]  /*8ca0*/  SHF.L.U32 R2, R3, 0x1f, RZ ;  /* 0x0000001f03027819 */ /* 0x000fe400000006ff */
[----:B0-----:R-:W-:-:S05]  /*8cb0*/  LEA R5, R5, R0, 0x18 ;  /* 0x0000000005057211 */ /* 0x001fca00078ec0ff */
[----:B------:R-:W-:-:S04]  /*8cc0*/  VIADD R5, R5, 0x10 ;  /* 0x0000001005057836 */ /* 0x000fc80000000000 */
[C---:B------:R-:W-:Y:S02]  /*8cd0*/  IMAD R7, R8.reuse, 0x8, R5 ;  /* 0x0000000808077824 */ /* 0x040fe400078e0205 */
[----:B------:R-:W-:Y:S02]  /*8ce0*/  VIADD R8, R8, 0x1 ;  /* 0x0000000108087836 */ /* 0x000fe40000000000 */
[----:B------:R-:W0:Y:S03]  /*8cf0*/  SYNCS.PHASECHK.TRANS64.TRYWAIT P0, [R7+URZ], R2 ;  /* 0x00000002070075a7 */ /* 0x000e26000800017f */
[----:B------:R-:W-:-:S04]  /*8d00*/  ISETP.NE.AND P1, PT, R8, 0x2, PT ;  /* 0x000000020800780c */ /* 0x000fc80003f25270 */
[----:B------:R-:W-:Y:S02]  /*8d10*/  SEL R0, RZ, 0x1, P1 ;  /* 0x00000001ff007807 */ /* 0x000fe40000800000 */
[----:B------:R-:W-:Y:S02]  /*8d20*/  SEL R8, R8, RZ, P1 ;  /* 0x000000ff08087207 */ /* 0x000fe40000800000 */
[----:B------:R-:W-:Y:S01]  /*8d30*/  LOP3.LUT R0, R3, R0, RZ, 0x3c, !PT ;  /* 0x0000000003007212 */ /* 0x000fe200078e3cff */
[----:B0-----:R-:W-:Y:S06]  /*8d40*/  @!P0 BRA `(.L_x_180) ;  /* 0x00000000009c8947 */ /* 0x001fec0003800000 */
.L_x_189:
[----:B------:R-:W-:Y:S01]  /*8d50*/  IMAD R5, R8, 0x8, R5 ;  /* 0x0000000808057824 */ /* 0x000fe200078e0205 */
[----:B------:R-:W-:-:S07]  /*8d60*/  SHF.L.U32 R0, R0, 0x1f, RZ ;  /* 0x0000001f00007819 */ /* 0x000fce00000006ff */
.L_x_181:
[----:B-1----:R1:W2:Y:S02]  /*8d70*/  SYNCS.PHASECHK.TRANS64.TRYWAIT P0, [R5+URZ], R0 ;  /* 0x00000000050075a7 */ /* 0x0022a4000800017f */
[----:B--2---:R-:W-:Y:S05]  /*8d80*/  @!P0 NANOSLEEP.SYNCS 0x989680 ;  /* 0x009896800000895d */ /* 0x004fea0003900000 */
[----:B------:R-:W2:Y:S02]  /*8d90*/  @!P0 SYNCS.PHASECHK.TRANS64 P0, [R5+URZ], R0 ;  /* 0x00000000050085a7 */ /* 0x000ea4000800007f */
[----:B--2---:R-:W-:Y:S05]  /*8da0*/  @!P0 BRA `(.L_x_181) ;  /* 0xfffffffc00f08947 */ /* 0x004fea000383ffff */
.L_x_178:
[----:B------:R-:W-:Y:S05]  /*8db0*/  BSYNC B0 ;  /* 0x0000000000007941 */ /* 0x000fea0003800000 */
.L_x_177:
[----:B------:R-:W-:Y:S05]  /*8dc0*/  EXIT ;  /* 0x000000000000794d */ /* 0x000fea0003800000 */
.L_x_21:
[----:B-1----:R1:W2:Y:S02]  /*8dd0*/  SYNCS.PHASECHK.TRANS64.TRYWAIT P1, [R3+URZ], R0 ;  /* 0x00000000030075a7 */ /* 0x0022a4000802017f */
[----:B--2---:R-:W-:Y:S05]  /*8de0*/  @!P1 NANOSLEEP.SYNCS 0x989680 ;  /* 0x009896800000995d */ /* 0x004fea0003900000 */
[----:B------:R-:W2:Y:S02]  /*8df0*/  @!P1 SYNCS.PHASECHK.TRANS64 P1, [R3+URZ], R0 ;  /* 0x00000000030095a7 */ /* 0x000ea4000802007f */
[----:B--2---:R-:W-:Y:S05]  /*8e00*/  @!P1 BRA `(.L_x_21) ;  /* 0xfffffffc00f09947 */ /* 0x004fea000383ffff */
[----:B------:R-:W-:Y:S05]  /*8e10*/  BRA `(.L_x_20) ;  /* 0xffffff8800487947 */ /* 0x000fea000383ffff */
.L_x_26:
[----:B-1----:R1:W2:Y:S02]  /*8e20*/  SYNCS.PHASECHK.TRANS64.TRYWAIT P1, [R5+URZ], R4 ;  /* 0x00000004050075a7 */ /* 0x0022a4000802017f */
[----:B--2---:R-:W-:Y:S05]  /*8e30*/  @!P1 NANOSLEEP.SYNCS 0x989680 ;  /* 0x009896800000995d */ /* 0x004fea0003900000 */
[----:B------:R-:W2:Y:S02]  /*8e40*/  @!P1 SYNCS.PHASECHK.TRANS64 P1, [R5+URZ], R4 ;  /* 0x00000004050095a7 */ /* 0x000ea4000802007f */
[----:B--2---:R-:W-:Y:S05]  /*8e50*/  @!P1 BRA `(.L_x_26) ;  /* 0xfffffffc00f09947 */ /* 0x004fea000383ffff */
[----:B------:R-:W-:Y:S05]  /*8e60*/  BRA `(.L_x_25) ;  /* 0xffffff9000587947 */ /* 0x000fea000383ffff */
.L_x_165:
[----:B------:R-:W-:Y:S01]  /*8e70*/  BSSY B1, `(.L_x_182) ;  /* 0x0000006000017945 */ /* 0x000fe20003800000 */
[----:B------:R-:W-:-:S07]  /*8e80*/  IMAD.MOV.U32 R15, RZ, RZ, -0x1 ;  /* 0xffffffffff0f7424 */ /* 0x000fce00078e00ff */
[----:B------:R-:W-:Y:S05]  /*8e90*/  WARPSYNC.COLLECTIVE R15, `(.L_x_183) ;  /* 0x000000000f0c7348 */ /* 0x000fea0003c00000 */
[----:B------:R-:W-:Y:S02]  /*8ea0*/  ELECT P6, UR62, PT ;  /* 0x00000000003e782f */ /* 0x000fe400038c0000 */
[----:B------:R-:W-:Y:S01]  /*8eb0*/  MOV R14, UR62 ;  /* 0x0000003e000e7c02 */ /* 0x000fe20008000f00 */
[----:B------:R-:W-:Y:S10]  /*8ec0*/  ENDCOLLECTIVE ;  /* 0x000000000000791b */ /* 0x000ff40003800000 */
.L_x_183:
[----:B------:R-:W-:Y:S05]  /*8ed0*/  BSYNC B1 ;  /* 0x0000000000017941 */ /* 0x000fea0003800000 */
.L_x_182:
[----:B------:R-:W-:Y:S05]  /*8ee0*/  BRA `(.L_x_184) ;  /* 0xfffffff0004c7947 */ /* 0x000fea000383ffff */
.L_x_168:
[----:B0-----:R0:W1:Y:S02]  /*8ef0*/  SYNCS.PHASECHK.TRANS64.TRYWAIT P0, [R21+URZ+0x10], R14 ;  /* 0x0000100e150075a7 */ /* 0x001064000800017f */
[----:B-1----:R-:W-:Y:S05]  /*8f00*/  @!P0 NANOSLEEP.SYNCS 0x989680 ;  /* 0x009896800000895d */ /* 0x002fea0003900000 */
[----:B------:R-:W1:Y:S02]  /*8f10*/  @!P0 SYNCS.PHASECHK.TRANS64 P0, [R21+URZ+0x10], R14 ;  /* 0x0000100e150085a7 */ /* 0x000e64000800007f */
[----:B-1----:R-:W-:Y:S05]  /*8f20*/  @!P0 BRA `(.L_x_168) ;  /* 0xfffffffc00f08947 */ /* 0x002fea000383ffff */
[----:B------:R-:W-:Y:S05]  /*8f30*/  BRA `(.L_x_185) ;  /* 0xfffffff0008c7947 */ /* 0x000fea000383ffff */
.L_x_176:
[----:B------:R-:W-:Y:S01]  /*8f40*/  BSSY B0, `(.L_x_186) ;  /* 0x0000006000007945 */ /* 0x000fe20003800000 */
[----:B------:R-:W-:-:S07]  /*8f50*/  IMAD.MOV.U32 R15, RZ, RZ, -0x1 ;  /* 0xffffffffff0f7424 */ /* 0x000fce00078e00ff */
[----:B------:R-:W-:Y:S05]  /*8f60*/  WARPSYNC.COLLECTIVE R15, `(.L_x_187) ;  /* 0x000000000f0c7348 */ /* 0x000fea0003c00000 */
[----:B------:R-:W-:Y:S02]  /*8f70*/  ELECT P6, UR62, PT ;  /* 0x00000000003e782f */ /* 0x000fe400038c0000 */
[----:B------:R-:W-:Y:S01]  /*8f80*/  MOV R14, UR62 ;  /* 0x0000003e000e7c02 */ /* 0x000fe20008000f00 */
[----:B------:R-:W-:Y:S10]  /*8f90*/  ENDCOLLECTIVE ;  /* 0x000000000000791b */ /* 0x000ff40003800000 */
.L_x_187:
[----:B------:R-:W-:Y:S05]  /*8fa0*/  BSYNC B0 ;  /* 0x0000000000007941 */ /* 0x000fea0003800000 */
.L_x_186:
[----:B------:R-:W-:Y:S05]  /*8fb0*/  BRA `(.L_x_188) ;  /* 0xfffffffc00187947 */ /* 0x000fea000383ffff */
.L_x_180:
[----:B0-----:R0:W1:Y:S02]  /*8fc0*/  SYNCS.PHASECHK.TRANS64.TRYWAIT P0, [R7+URZ], R2 ;  /* 0x00000002070075a7 */ /* 0x001064000800017f */
[----:B-1----:R-:W-:Y:S05]  /*8fd0*/  @!P0 NANOSLEEP.SYNCS 0x989680 ;  /* 0x009896800000895d */ /* 0x002fea0003900000 */
[----:B------:R-:W1:Y:S02]  /*8fe0*/  @!P0 SYNCS.PHASECHK.TRANS64 P0, [R7+URZ], R2 ;  /* 0x00000002070085a7 */ /* 0x000e64000800007f */
[----:B-1----:R-:W-:Y:S05]  /*8ff0*/  @!P0 BRA `(.L_x_180) ;  /* 0xfffffffc00f08947 */ /* 0x002fea000383ffff */
[----:B------:R-:W-:Y:S05]  /*9000*/  BRA `(.L_x_189) ;  /* 0xfffffffc00507947 */ /* 0x000fea000383ffff */
.L_x_190:
[----:B------:R-:W-:-:S00]  /*9010*/  BRA `(.L_x_190) ;  /* 0xfffffffc00fc7947 */ /* 0x000fc0000383ffff */
[----:B------:R-:W-:-:S00]  /*9020*/  NOP ;  /* 0x0000000000007918 */ /* 0x000fc00000000000 */
        /* <DEDUP_REMOVED lines=13> */
.L_x_191:


//--------------------- .nv.global.init           --------------------------
	.section	.nv.global.init,"aw",@progbits
.nv.global.init:
	.type		$str$22,@object
	.size		$str$22,($str$23 - $str$22)
$str$22:
        /*0000*/ 	.byte	0x6b, 0x5f, 0x74, 0x69, 0x6c, 0x65, 0x5f, 0x63, 0x6f, 0x75, 0x6e, 0x74, 0x20, 0x3e, 0x3d, 0x20
        /*0010*/ 	.byte	0x31, 0x00
	.type		$str$23,@object
	.size		$str$23,(__unnamed_1 - $str$23)
$str$23:
        /*0012*/ 	.byte	0x2f, 0x74, 0x6d, 0x70, 0x2f, 0x63, 0x75, 0x74, 0x6c, 0x61, 0x73, 0x73, 0x5f, 0x73, 0x77, 0x65
        /*0022*/ 	.byte	0x65, 0x70, 0x5f, 0x73, 0x72, 0x63, 0x2f, 0x69, 0x6e, 0x63, 0x6c, 0x75, 0x64, 0x65, 0x2f, 0x63
        /*0032*/ 	.byte	0x75, 0x74, 0x6c, 0x61, 0x73, 0x73, 0x2f, 0x67, 0x65, 0x6d, 0x6d, 0x2f, 0x63, 0x6f, 0x6c, 0x6c
        /*0042*/ 	.byte	0x65, 0x63, 0x74, 0x69, 0x76, 0x65, 0x2f, 0x73, 0x6d, 0x39, 0x30, 0x5f, 0x6d, 0x6d, 0x61, 0x5f
        /*0052*/ 	.byte	0x74, 0x6d, 0x61, 0x5f, 0x67, 0x6d, 0x6d, 0x61, 0x5f, 0x73, 0x73, 0x5f, 0x77, 0x61, 0x72, 0x70
        /*0062*/ 	.byte	0x73, 0x70, 0x65, 0x63, 0x69, 0x61, 0x6c, 0x69, 0x7a, 0x65, 0x64, 0x2e, 0x68, 0x70, 0x70, 0x00
	.type		__unnamed_1,@object
	.size		__unnamed_1,(.L_0 - __unnamed_1)
__unnamed_1:
        /*0072*/ 	.byte	0x76, 0x6f, 0x69, 0x64, 0x20, 0x63, 0x75, 0x74, 0x6c, 0x61, 0x73, 0x73, 0x3a, 0x3a, 0x67, 0x65
        /* <DEDUP_REMOVED lines=177> */
        /*0b92*/ 	.byte	0x6e, 0x74, 0x69, 0x74, 0x79, 0x5d, 0x00
.L_0:


//--------------------- .nv.shared._ZN7cutlass13device_kernelINS_4gemm6kernel13GemmUniversalIN4cute5tupleIJiiiiEEENS1_10collective13CollectiveMmaINS1_34MainloopSm90TmaGmmaWarpSpecializedILi2ENS5_IJNS4_1CILi1EEENSA_ILi2EEESB_EEENS1_35KernelTmaWarpSpecializedCooperativeEEENS5_IJNSA_ILi256EEENSA_ILi64EEESH_EEENS_10tfloat32_tENS5_IJlSB_lEEESJ_SK_NS4_8TiledMMAINS4_8MMA_AtomIJNS4_4SM904GMMA29MMA_64x64x8_F32TF32TF32_SS_TNILNSO_7ScaleInE1ELSQ_1EEEEEENS4_6LayoutINS5_IJSC_SB_SB_EEENS5_IJSB_NSA_ILi0EEESV_EEEEENS5_IJNS4_10UnderscoreESY_SY_EEEEENS4_23SM90_TMA_LOAD_MULTICASTENS4_14ComposedLayoutINS4_7SwizzleILi3ELi4ELi3EEENS4_18smem_ptr_flag_bitsILi32EEENST_INS5_IJNSA_ILi8EEENSA_ILi32EEEEEENS5_IJS18_SB_EEEEEEEvNS4_8identityENS4_13SM90_TMA_LOADES1C_vS1D_EENS_8epilogue10collective6detail29Sm90TmaWarpSpecializedAdapterINS1H_15DefaultEpilogueISJ_SK_SK_NS1G_6thread17LinearCombinationISJ_Li1EffLNS1L_9ScaleType4KindE0ELNS_15FloatRoundStyleE2ESJ_EENS1_15EpilogueDefaultEEEEEvvEEEEvNT_6ParamsE --------------------------
	.section	.nv.shared._ZN7cutlass13device_kernelINS_4gemm6kernel13GemmUniversalIN4cute5tupleIJiiiiEEENS1_10collective13CollectiveMmaINS1_34MainloopSm90TmaGmmaWarpSpecializedILi2ENS5_IJNS4_1CILi1EEENSA_ILi2EEESB_EEENS1_35KernelTmaWarpSpecializedCooperativeEEENS5_IJNSA_ILi256EEENSA_ILi64EEESH_EEENS_10tfloat32_tENS5_IJlSB_lEEESJ_SK_NS4_8TiledMMAINS4_8MMA_AtomIJNS4_4SM904GMMA29MMA_64x64x8_F32TF32TF32_SS_TNILNSO_7ScaleInE1ELSQ_1EEEEEENS4_6LayoutINS5_IJSC_SB_SB_EEENS5_IJSB_NSA_ILi0EEESV_EEEEENS5_IJNS4_10UnderscoreESY_SY_EEEEENS4_23SM90_TMA_LOAD_MULTICASTENS4_14ComposedLayoutINS4_7SwizzleILi3ELi4ELi3EEENS4_18smem_ptr_flag_bitsILi32EEENST_INS5_IJNSA_ILi8EEENSA_ILi32EEEEEENS5_IJS18_SB_EEEEEEEvNS4_8identityENS4_13SM90_TMA_LOADES1C_vS1D_EENS_8epilogue10collective6detail29Sm90TmaWarpSpecializedAdapterINS1H_15DefaultEpilogueISJ_SK_SK_NS1G_6thread17LinearCombinationISJ_Li1EffLNS1L_9ScaleType4KindE0ELNS_15FloatRoundStyleE2ESJ_EENS1_15EpilogueDefaultEEEEEvvEEEEvNT_6ParamsE,"aw",@nobits
	.sectionflags	@""
	.align	16
	.zero		1024


//--------------------- .nv.shared.reserved.0     --------------------------
	.section	.nv.shared.reserved.0,"aw",@nobits
	.weak		__nv_reservedSMEM_offset_0_alias
	.size		__nv_reservedSMEM_offset_0_alias, 0, 0
	.other		__nv_reservedSMEM_offset_0_alias,@"STO_CUDA_RESERVED_SHARED STV_DEFAULT"
__nv_reservedSMEM_offset_0_alias:
	.zero		0


//--------------------- .nv.global                --------------------------
	.section	.nv.global,"aw",@nobits
.nv.global:
	.type		_ZN40_INTERNAL_d46e3ff1_4_k_cu_70d46a4d_260404cute1_E,@object
	.size		_ZN40_INTERNAL_d46e3ff1_4_k_cu_70d46a4d_260404cute1_E,(_ZN40_INTERNAL_d46e3ff1_4_k_cu_70d46a4d_260404cuda3std3__45__cpo6cbeginE - _ZN40_INTERNAL_d46e3ff1_4_k_cu_70d46a4d_260404cute1_E)
_ZN40_INTERNAL_d46e3ff1_4_k_cu_70d46a4d_260404cute1_E:
	.zero		1
	.type		_ZN40_INTERNAL_d46e3ff1_4_k_cu_70d46a4d_260404cuda3std3__45__cpo6cbeginE,@object
	.size		_ZN40_INTERNAL_d46e3ff1_4_k_cu_70d46a4d_260404cuda3std3__45__cpo6cbeginE,(_ZN40_INTERNAL_d46e3ff1_4_k_cu_70d46a4d_260404cuda3std3__48in_placeE - _ZN40_INTERNAL_d46e3ff1_4_k_cu_70d46a4d_260404cuda3std3__45__cpo6cbeginE)
_ZN40_INTERNAL_d46e3ff1_4_k_cu_70d46a4d_260404cuda3std3__45__cpo6cbeginE:
	.zero		1
	.type		_ZN40_INTERNAL_d46e3ff1_4_k_cu_70d46a4d_260404cuda3std3__48in_placeE,@object
	.size		_ZN40_INTERNAL_d46e3ff1_4_k_cu_70d46a4d_260404cuda3std3__48in_placeE,(_ZN40_INTERNAL_d46e3ff1_4_k_cu_70d46a4d_260404cuda3std6ranges3__45__cpo9iter_moveE - _ZN40_INTERNAL_d46e3ff1_4_k_cu_70d46a4d_260404cuda3std3__48in_placeE)
_ZN40_INTERNAL_d46e3ff1_4_k_cu_70d46a4d_260404cuda3std3__48in_placeE:
	.zero		1
	.type		_ZN40_INTERNAL_d46e3ff1_4_k_cu_70d46a4d_260404cuda3std6ranges3__45__cpo9iter_moveE,@object
	.size		_ZN40_INTERNAL_d46e3ff1_4_k_cu_70d46a4d_260404cuda3std6ranges3__45__cpo9iter_moveE,(_ZN40_INTERNAL_d46e3ff1_4_k_cu_70d46a4d_260404cuda3std3__45__cpo5beginE - _ZN40_INTERNAL_d46e3ff1_4_k_cu_70d46a4d_260404cuda3std6ranges3__45__cpo9iter_moveE)
_ZN40_INTERNAL_d46e3ff1_4_k_cu_70d46a4d_260404cuda3std6ranges3__45__cpo9iter_moveE:
	.zero		1
	.type		_ZN40_INTERNAL_d46e3ff1_4_k_cu_70d46a4d_260404cuda3std3__45__cpo5beginE,@object
	.size		_ZN40_INTERNAL_d46e3ff1_4_k_cu_70d46a4d_260404cuda3std3__45__cpo5beginE,(_ZN40_INTERNAL_d46e3ff1_4_k_cu_70d46a4d_260404cuda3std3__442_GLOBAL__N__d46e3ff1_4_k_cu_70d46a4d_260406ignoreE - _ZN40_INTERNAL_d46e3ff1_4_k_cu_70d46a4d_260404cuda3std3__45__cpo5beginE)
_ZN40_INTERNAL_d46e3ff1_4_k_cu_70d46a4d_260404cuda3std3__45__cpo5beginE:
	.zero		1
	.type		_ZN40_INTERNAL_d46e3ff1_4_k_cu_70d46a4d_260404cuda3std3__442_GLOBAL__N__d46e3ff1_4_k_cu_70d46a4d_260406ignoreE,@object
	.size		_ZN40_INTERNAL_d46e3ff1_4_k_cu_70d46a4d_260404cuda3std3__442_GLOBAL__N__d46e3ff1_4_k_cu_70d46a4d_260406ignoreE,(_ZN40_INTERNAL_d46e3ff1_4_k_cu_70d46a4d_260404cute7productE - _ZN40_INTERNAL_d46e3ff1_4_k_cu_70d46a4d_260404cuda3std3__442_GLOBAL__N__d46e3ff1_4_k_cu_70d46a4d_260406ignoreE)
_ZN40_INTERNAL_d46e3ff1_4_k_cu_70d46a4d_260404cuda3std3__442_GLOBAL__N__d46e3ff1_4_k_cu_70d46a4d_260406ignoreE:
	.zero		1
	.type		_ZN40_INTERNAL_d46e3ff1_4_k_cu_70d46a4d_260404cute7productE,@object
	.size		_ZN40_INTERNAL_d46e3ff1_4_k_cu_70d46a4d_260404cute7productE,(_ZN40_INTERNAL_d46e3ff1_4_k_cu_70d46a4d_260404cuda3std3__45__cpo3endE - _ZN40_INTERNAL_d46e3ff1_4_k_cu_70d46a4d_260404cute7productE)
_ZN40_INTERNAL_d46e3ff1_4_k_cu_70d46a4d_260404cute7productE:
	.zero		1
	.type		_ZN40_INTERNAL_d46e3ff1_4_k_cu_70d46a4d_260404cuda3std3__45__cpo3endE,@object
	.size		_ZN40_INTERNAL_d46e3ff1_4_k_cu_70d46a4d_260404cuda3std3__45__cpo3endE,(_ZN40_INTERNAL_d46e3ff1_4_k_cu_70d46a4d_260404cuda3std3__419piecewise_constructE - _ZN40_INTERNAL_d46e3ff1_4_k_cu_70d46a4d_260404cuda3std3__45__cpo3endE)
_ZN40_INTERNAL_d46e3ff1_4_k_cu_70d46a4d_260404cuda3std3__45__cpo3endE:
	.zero		1
	.type		_ZN40_INTERNAL_d46e3ff1_4_k_cu_70d46a4d_260404cuda3std3__419piecewise_constructE,@object
	.size		_ZN40_INTERNAL_d46e3ff1_4_k_cu_70d46a4d_260404cuda3std3__419piecewise_constructE,(_ZN40_INTERNAL_d46e3ff1_4_k_cu_70d46a4d_260404cuda3std3__45__cpo4cendE - _ZN40_INTERNAL_d46e3ff1_4_k_cu_70d46a4d_260404cuda3std3__419piecewise_constructE)
_ZN40_INTERNAL_d46e3ff1_4_k_cu_70d46a4d_260404cuda3std3__419piecewise_constructE:
	.zero		1
	.type		_ZN40_INTERNAL_d46e3ff1_4_k_cu_70d46a4d_260404cuda3std3__45__cpo4cendE,@object
	.size		_ZN40_INTERNAL_d46e3ff1_4_k_cu_70d46a4d_260404cuda3std3__45__cpo4cendE,(_ZN40_INTERNAL_d46e3ff1_4_k_cu_70d46a4d_260404cuda3std6ranges3__45__cpo4swapE - _ZN40_INTERNAL_d46e3ff1_4_k_cu_70d46a4d_260404cuda3std3__45__cpo4cendE)
_ZN40_INTERNAL_d46e3ff1_4_k_cu_70d46a4d_260404cuda3std3__45__cpo4cendE:
	.zero		1
	.type		_ZN40_INTERNAL_d46e3ff1_4_k_cu_70d46a4d_260404cuda3std6ranges3__45__cpo4swapE,@object
	.size		_ZN40_INTERNAL_d46e3ff1_4_k_cu_70d46a4d_260404cuda3std6ranges3__45__cpo4swapE,(.L_8 - _ZN40_INTERNAL_d46e3ff1_4_k_cu_70d46a4d_260404cuda3std6ranges3__45__cpo4swapE)
_ZN40_INTERNAL_d46e3ff1_4_k_cu_70d46a4d_260404cuda3std6ranges3__45__cpo4swapE:
	.zero		1
.L_8:


//--------------------- .nv.constant0._ZN7cutlass13device_kernelINS_4gemm6kernel13GemmUniversalIN4cute5tupleIJiiiiEEENS1_10collective13CollectiveMmaINS1_34MainloopSm90TmaGmmaWarpSpecializedILi2ENS5_IJNS4_1CILi1EEENSA_ILi2EEESB_EEENS1_35KernelTmaWarpSpecializedCooperativeEEENS5_IJNSA_ILi256EEENSA_ILi64EEESH_EEENS_10tfloat32_tENS5_IJlSB_lEEESJ_SK_NS4_8TiledMMAINS4_8MMA_AtomIJNS4_4SM904GMMA29MMA_64x64x8_F32TF32TF32_SS_TNILNSO_7ScaleInE1ELSQ_1EEEEEENS4_6LayoutINS5_IJSC_SB_SB_EEENS5_IJSB_NSA_ILi0EEESV_EEEEENS5_IJNS4_10UnderscoreESY_SY_EEEEENS4_23SM90_TMA_LOAD_MULTICASTENS4_14ComposedLayoutINS4_7SwizzleILi3ELi4ELi3EEENS4_18smem_ptr_flag_bitsILi32EEENST_INS5_IJNSA_ILi8EEENSA_ILi32EEEEEENS5_IJS18_SB_EEEEEEEvNS4_8identityENS4_13SM90_TMA_LOADES1C_vS1D_EENS_8epilogue10collective6detail29Sm90TmaWarpSpecializedAdapterINS1H_15DefaultEpilogueISJ_SK_SK_NS1G_6thread17LinearCombinationISJ_Li1EffLNS1L_9ScaleType4KindE0ELNS_15FloatRoundStyleE2ESJ_EENS1_15EpilogueDefaultEEEEEvvEEEEvNT_6ParamsE --------------------------
	.section	.nv.constant0._ZN7cutlass13device_kernelINS_4gemm6kernel13GemmUniversalIN4cute5tupleIJiiiiEEENS1_10collective13CollectiveMmaINS1_34MainloopSm90TmaGmmaWarpSpecializedILi2ENS5_IJNS4_1CILi1EEENSA_ILi2EEESB_EEENS1_35KernelTmaWarpSpecializedCooperativeEEENS5_IJNSA_ILi256EEENSA_ILi64EEESH_EEENS_10tfloat32_tENS5_IJlSB_lEEESJ_SK_NS4_8TiledMMAINS4_8MMA_AtomIJNS4_4SM904GMMA29MMA_64x64x8_F32TF32TF32_SS_TNILNSO_7ScaleInE1ELSQ_1EEEEEENS4_6LayoutINS5_IJSC_SB_SB_EEENS5_IJSB_NSA_ILi0EEESV_EEEEENS5_IJNS4_10UnderscoreESY_SY_EEEEENS4_23SM90_TMA_LOAD_MULTICASTENS4_14ComposedLayoutINS4_7SwizzleILi3ELi4ELi3EEENS4_18smem_ptr_flag_bitsILi32EEENST_INS5_IJNSA_ILi8EEENSA_ILi32EEEEEENS5_IJS18_SB_EEEEEEEvNS4_8identityENS4_13SM90_TMA_LOADES1C_vS1D_EENS_8epilogue10collective6detail29Sm90TmaWarpSpecializedAdapterINS1H_15DefaultEpilogueISJ_SK_SK_NS1G_6thread17LinearCombinationISJ_Li1EffLNS1L_9ScaleType4KindE0ELNS_15FloatRoundStyleE2ESJ_EENS1_15EpilogueDefaultEEEEEvvEEEEvNT_6ParamsE,"a",@progbits
	.sectionflags	@""
	.align	4
.nv.constant0._ZN7cutlass13device_kernelINS_4gemm6kernel13GemmUniversalIN4cute5tupleIJiiiiEEENS1_10collective13CollectiveMmaINS1_34MainloopSm90TmaGmmaWarpSpecializedILi2ENS5_IJNS4_1CILi1EEENSA_ILi2EEESB_EEENS1_35KernelTmaWarpSpecializedCooperativeEEENS5_IJNSA_ILi256EEENSA_ILi64EEESH_EEENS_10tfloat32_tENS5_IJlSB_lEEESJ_SK_NS4_8TiledMMAINS4_8MMA_AtomIJNS4_4SM904GMMA29MMA_64x64x8_F32TF32TF32_SS_TNILNSO_7ScaleInE1ELSQ_1EEEEEENS4_6LayoutINS5_IJSC_SB_SB_EEENS5_IJSB_NSA_ILi0EEESV_EEEEENS5_IJNS4_10UnderscoreESY_SY_EEEEENS4_23SM90_TMA_LOAD_MULTICASTENS4_14ComposedLayoutINS4_7SwizzleILi3ELi4ELi3EEENS4_18smem_ptr_flag_bitsILi32EEENST_INS5_IJNSA_ILi8EEENSA_ILi32EEEEEENS5_IJS18_SB_EEEEEEEvNS4_8identityENS4_13SM90_TMA_LOADES1C_vS1D_EENS_8epilogue10collective6detail29Sm90TmaWarpSpecializedAdapterINS1H_15DefaultEpilogueISJ_SK_SK_NS1G_6thread17LinearCombinationISJ_Li1EffLNS1L_9ScaleType4KindE0ELNS_15FloatRoundStyleE2ESJ_EENS1_15EpilogueDefaultEEEEEvvEEEEvNT_6ParamsE:
	.zero		1664


//--------------------- SYMBOLS --------------------------

	.type		.nv.reservedSmem.offset0,@object
	.size		.nv.reservedSmem.offset0,0x4
	.type		__assertfail,@function
